//
// Generated by NVIDIA NVVM Compiler
//
// Compiler Build ID: CL-36424714
// Cuda compilation tools, release 13.0, V13.0.88
// Based on NVVM 20.0.0
//

.version 9.0
.target sm_100
.address_size 64

	// .globl	_Z12process_dataP7StudentPcPiS2_

.visible .entry _Z12process_dataP7StudentPcPiS2_(
	.param .u64 .ptr .align 1 _Z12process_dataP7StudentPcPiS2__param_0,
	.param .u64 .ptr .align 1 _Z12process_dataP7StudentPcPiS2__param_1,
	.param .u64 .ptr .align 1 _Z12process_dataP7StudentPcPiS2__param_2,
	.param .u64 .ptr .align 1 _Z12process_dataP7StudentPcPiS2__param_3
)
{
	.local .align 4 .b8 	__local_depot0[152];
	.reg .b64 	%SP;
	.reg .b64 	%SPL;
	.reg .pred 	%p<21>;
	.reg .b16 	%rs<44>;
	.reg .b32 	%r<118>;
	.reg .b32 	%f<2>;
	.reg .b64 	%rd<139>;

	mov.u64 	%SPL, __local_depot0;
	add.u64 	%rd1, %SPL, 0;
	add.u64 	%rd2, %SPL, 52;
	mov.u32 	%r21, %ntid.x;
	cvt.u16.u32 	%rs12, %r21;
	div.u16 	%rs13, 1000, %rs12;
	cvt.u32.u16 	%r22, %rs13;
	mov.u32 	%r23, %tid.x;
	mul.lo.s32 	%r113, %r23, %r22;
	add.s32 	%r24, %r21, -1;
	setp.eq.s32 	%p1, %r23, %r24;
	add.s32 	%r25, %r113, %r22;
	selp.b32 	%r2, 1000, %r25, %p1;
	setp.ge.u32 	%p2, %r113, %r2;
	@%p2 bra 	$L__BB0_24;
$L__BB0_2:
	ld.param.u64 	%rd129, [_Z12process_dataP7StudentPcPiS2__param_0];
	cvta.to.global.u64 	%rd28, %rd129;
	mul.wide.u32 	%rd29, %r113, 52;
	add.s64 	%rd30, %rd28, %rd29;
	ld.global.u32 	%r26, [%rd30];
	bfe.u32 	%r27, %r26, 0, 8;
	cvt.u16.u32 	%rs41, %r27;
	bfe.u32 	%r28, %r26, 8, 8;
	bfe.u32 	%r29, %r26, 16, 8;
	bfe.u32 	%r30, %r26, 24, 8;
	ld.global.u32 	%r31, [%rd30+4];
	bfe.u32 	%r32, %r31, 0, 8;
	bfe.u32 	%r33, %r31, 8, 8;
	bfe.u32 	%r34, %r31, 16, 8;
	bfe.u32 	%r35, %r31, 24, 8;
	ld.global.u32 	%r36, [%rd30+8];
	bfe.u32 	%r37, %r36, 0, 8;
	bfe.u32 	%r38, %r36, 8, 8;
	bfe.u32 	%r39, %r36, 16, 8;
	bfe.u32 	%r40, %r36, 24, 8;
	ld.global.u32 	%r41, [%rd30+12];
	bfe.u32 	%r42, %r41, 0, 8;
	bfe.u32 	%r43, %r41, 8, 8;
	bfe.u32 	%r44, %r41, 16, 8;
	bfe.u32 	%r45, %r41, 24, 8;
	ld.global.u32 	%r46, [%rd30+16];
	bfe.u32 	%r47, %r46, 0, 8;
	bfe.u32 	%r48, %r46, 8, 8;
	bfe.u32 	%r49, %r46, 16, 8;
	bfe.u32 	%r50, %r46, 24, 8;
	ld.global.u32 	%r51, [%rd30+20];
	ld.global.u32 	%r52, [%rd30+24];
	bfe.u32 	%r53, %r52, 0, 8;
	cvt.u16.u32 	%rs42, %r53;
	ld.global.u32 	%r54, [%rd30+28];
	ld.global.v2.u8 	{%rs14, %rs15}, [%rd30+32];
	ld.global.f32 	%f1, [%rd30+36];
	ld.global.u32 	%r55, [%rd30+40];
	bfe.u32 	%r56, %r55, 16, 8;
	cvt.u16.u32 	%rs3, %r56;
	bfe.u32 	%r57, %r55, 8, 8;
	cvt.u16.u32 	%rs4, %r57;
	bfe.u32 	%r58, %r55, 0, 8;
	cvt.u16.u32 	%rs5, %r58;
	ld.global.u32 	%r59, [%rd30+44];
	ld.global.u32 	%r60, [%rd30+48];
	st.local.u32 	[%rd1], %r26;
	st.local.u32 	[%rd1+4], %r31;
	st.local.u32 	[%rd1+8], %r36;
	st.local.u32 	[%rd1+12], %r41;
	st.local.u32 	[%rd1+16], %r46;
	st.local.u32 	[%rd1+20], %r51;
	st.local.u32 	[%rd1+24], %r52;
	st.local.u32 	[%rd1+28], %r54;
	st.local.v2.u8 	[%rd1+32], {%rs14, %rs15};
	st.local.f32 	[%rd1+36], %f1;
	st.local.u32 	[%rd1+40], %r55;
	st.local.u32 	[%rd1+44], %r59;
	st.local.u32 	[%rd1+48], %r60;
	mul.wide.u32 	%rd31, %r113, 256;
	cvt.u64.u32 	%rd32, %r27;
	cvt.s64.s8 	%rd33, %rd32;
	cvt.u64.u32 	%rd34, %r28;
	cvt.s64.s8 	%rd35, %rd34;
	mad.lo.s64 	%rd36, %rd31, %rd35, %rd33;
	mul.lo.s64 	%rd37, %rd31, %rd31;
	cvt.u64.u32 	%rd38, %r29;
	cvt.s64.s8 	%rd39, %rd38;
	mad.lo.s64 	%rd40, %rd37, %rd39, %rd36;
	mul.lo.s64 	%rd41, %rd31, %rd37;
	cvt.u64.u32 	%rd42, %r30;
	cvt.s64.s8 	%rd43, %rd42;
	mad.lo.s64 	%rd44, %rd41, %rd43, %rd40;
	cvt.u64.u32 	%rd45, %r32;
	cvt.s64.s8 	%rd46, %rd45;
	add.s64 	%rd47, %rd44, %rd46;
	cvt.u64.u32 	%rd48, %r33;
	cvt.s64.s8 	%rd49, %rd48;
	mad.lo.s64 	%rd50, %rd31, %rd49, %rd47;
	cvt.u64.u32 	%rd51, %r34;
	cvt.s64.s8 	%rd52, %rd51;
	mad.lo.s64 	%rd53, %rd37, %rd52, %rd50;
	cvt.u64.u32 	%rd54, %r35;
	cvt.s64.s8 	%rd55, %rd54;
	mad.lo.s64 	%rd56, %rd41, %rd55, %rd53;
	cvt.u64.u32 	%rd57, %r37;
	cvt.s64.s8 	%rd58, %rd57;
	add.s64 	%rd59, %rd56, %rd58;
	cvt.u64.u32 	%rd60, %r38;
	cvt.s64.s8 	%rd61, %rd60;
	mad.lo.s64 	%rd62, %rd31, %rd61, %rd59;
	cvt.u64.u32 	%rd63, %r39;
	cvt.s64.s8 	%rd64, %rd63;
	mad.lo.s64 	%rd65, %rd37, %rd64, %rd62;
	cvt.u64.u32 	%rd66, %r40;
	cvt.s64.s8 	%rd67, %rd66;
	mad.lo.s64 	%rd68, %rd41, %rd67, %rd65;
	cvt.u64.u32 	%rd69, %r42;
	cvt.s64.s8 	%rd70, %rd69;
	add.s64 	%rd71, %rd68, %rd70;
	cvt.u64.u32 	%rd72, %r43;
	cvt.s64.s8 	%rd73, %rd72;
	mad.lo.s64 	%rd74, %rd31, %rd73, %rd71;
	cvt.u64.u32 	%rd75, %r44;
	cvt.s64.s8 	%rd76, %rd75;
	mad.lo.s64 	%rd77, %rd37, %rd76, %rd74;
	cvt.u64.u32 	%rd78, %r45;
	cvt.s64.s8 	%rd79, %rd78;
	mad.lo.s64 	%rd80, %rd41, %rd79, %rd77;
	cvt.u64.u32 	%rd81, %r47;
	cvt.s64.s8 	%rd82, %rd81;
	add.s64 	%rd83, %rd80, %rd82;
	cvt.u64.u32 	%rd84, %r48;
	cvt.s64.s8 	%rd85, %rd84;
	mad.lo.s64 	%rd86, %rd31, %rd85, %rd83;
	cvt.u64.u32 	%rd87, %r49;
	cvt.s64.s8 	%rd88, %rd87;
	mad.lo.s64 	%rd89, %rd37, %rd88, %rd86;
	cvt.u64.u32 	%rd90, %r50;
	cvt.s64.s8 	%rd91, %rd90;
	mad.lo.s64 	%rd92, %rd41, %rd91, %rd89;
	add.s64 	%rd4, %rd92, %rd92;
	mov.b64 	%rd134, 10000;
	mov.u64 	%rd135, %rd133;
$L__BB0_3:
	add.s64 	%rd135, %rd135, %rd4;
	add.s64 	%rd134, %rd134, -2;
	setp.ne.s64 	%p3, %rd134, 0;
	@%p3 bra 	$L__BB0_3;
	abs.s64 	%rd133, %rd135;
	and.b16  	%rs16, %rs41, 255;
	setp.eq.s16 	%p4, %rs16, 0;
	mov.b32 	%r114, 0;
	@%p4 bra 	$L__BB0_8;
	mov.b64 	%rd136, 0;
$L__BB0_6:
	add.s64 	%rd11, %rd136, 1;
	and.b64  	%rd94, %rd136, 4294967295;
	add.s64 	%rd95, %rd2, %rd94;
	st.local.u8 	[%rd95], %rs41;
	add.s64 	%rd96, %rd1, %rd136;
	ld.local.u8 	%rs41, [%rd96+1];
	setp.ne.s16 	%p5, %rs41, 0;
	mov.u64 	%rd136, %rd11;
	@%p5 bra 	$L__BB0_6;
	cvt.u32.u64 	%r114, %rd11;
$L__BB0_8:
	add.s32 	%r116, %r114, 1;
	cvt.u64.u32 	%rd97, %r114;
	add.s64 	%rd12, %rd2, %rd97;
	mov.b16 	%rs17, 45;
	st.local.u8 	[%rd12], %rs17;
	and.b16  	%rs18, %rs42, 255;
	setp.eq.s16 	%p6, %rs18, 0;
	@%p6 bra 	$L__BB0_11;
	mov.b64 	%rd137, 0;
	mov.u32 	%r115, %r116;
$L__BB0_10:
	add.s32 	%r116, %r115, 1;
	cvt.u64.u32 	%rd99, %r115;
	add.s64 	%rd100, %rd2, %rd99;
	st.local.u8 	[%rd100], %rs42;
	add.s64 	%rd14, %rd137, 1;
	add.s64 	%rd101, %rd1, %rd137;
	ld.local.u8 	%rs42, [%rd101+25];
	setp.ne.s16 	%p7, %rs42, 0;
	mov.u64 	%rd137, %rd14;
	mov.u32 	%r115, %r116;
	@%p7 bra 	$L__BB0_10;
$L__BB0_11:
	cvt.u64.u32 	%rd102, %r116;
	add.s64 	%rd15, %rd2, %rd102;
	mov.b16 	%rs19, 45;
	st.local.u8 	[%rd15], %rs19;
	st.local.u8 	[%rd15+1], %rs5;
	st.local.u8 	[%rd15+2], %rs4;
	st.local.u8 	[%rd15+3], %rs3;
	st.local.u8 	[%rd15+4], %rs19;
	add.s32 	%r117, %r116, 6;
	mov.b16 	%rs20, 124;
	st.local.u8 	[%rd15+5], %rs20;
	setp.eq.s64 	%p8, %rd135, 0;
	@%p8 bra 	$L__BB0_19;
	cvt.u32.u64 	%r62, %rd133;
	mul.hi.s32 	%r63, %r62, 274877907;
	shr.u32 	%r64, %r63, 31;
	shr.u32 	%r65, %r63, 3;
	add.s32 	%r66, %r65, %r64;
	mul.lo.s32 	%r67, %r66, 125;
	sub.s32 	%r68, %r62, %r67;
	cvt.u16.u32 	%rs21, %r68;
	add.s16 	%rs22, %rs21, 33;
	add.s32 	%r117, %r116, 7;
	st.local.u8 	[%rd15+6], %rs22;
	setp.lt.u64 	%p9, %rd133, 256;
	@%p9 bra 	$L__BB0_19;
	shr.u64 	%rd103, %rd133, 8;
	cvt.u32.u64 	%r69, %rd103;
	mul.hi.s32 	%r70, %r69, 274877907;
	shr.u32 	%r71, %r70, 31;
	shr.u32 	%r72, %r70, 3;
	add.s32 	%r73, %r72, %r71;
	mul.lo.s32 	%r74, %r73, 125;
	sub.s32 	%r75, %r69, %r74;
	cvt.u16.u32 	%rs23, %r75;
	add.s16 	%rs24, %rs23, 33;
	add.s32 	%r117, %r116, 8;
	st.local.u8 	[%rd15+7], %rs24;
	setp.lt.u64 	%p10, %rd133, 511;
	@%p10 bra 	$L__BB0_19;
	mul.hi.u64 	%rd104, %rd133, 36099303471055875;
	sub.s64 	%rd105, %rd133, %rd104;
	shr.u64 	%rd106, %rd105, 1;
	add.s64 	%rd107, %rd106, %rd104;
	shr.u64 	%rd108, %rd107, 8;
	cvt.u32.u64 	%r76, %rd108;
	mul.hi.s32 	%r77, %r76, 274877907;
	shr.u32 	%r78, %r77, 31;
	shr.u32 	%r79, %r77, 3;
	add.s32 	%r80, %r79, %r78;
	mul.lo.s32 	%r81, %r80, 125;
	sub.s32 	%r82, %r76, %r81;
	cvt.u16.u32 	%rs25, %r82;
	add.s16 	%rs26, %rs25, 33;
	add.s32 	%r117, %r116, 9;
	st.local.u8 	[%rd15+8], %rs26;
	setp.lt.u64 	%p11, %rd133, 766;
	@%p11 bra 	$L__BB0_19;
	mul.hi.u64 	%rd109, %rd133, 385310581174089851;
	shr.u64 	%rd110, %rd109, 4;
	cvt.u32.u64 	%r83, %rd110;
	mul.hi.s32 	%r84, %r83, 274877907;
	shr.u32 	%r85, %r84, 31;
	shr.u32 	%r86, %r84, 3;
	add.s32 	%r87, %r86, %r85;
	mul.lo.s32 	%r88, %r87, 125;
	sub.s32 	%r89, %r83, %r88;
	cvt.u16.u32 	%rs27, %r89;
	add.s16 	%rs28, %rs27, 33;
	add.s32 	%r117, %r116, 10;
	st.local.u8 	[%rd15+9], %rs28;
	setp.lt.u64 	%p12, %rd133, 1021;
	@%p12 bra 	$L__BB0_19;
	mul.hi.u64 	%rd111, %rd133, 54201990422261171;
	sub.s64 	%rd112, %rd133, %rd111;
	shr.u64 	%rd113, %rd112, 1;
	add.s64 	%rd114, %rd113, %rd111;
	shr.u64 	%rd115, %rd114, 9;
	cvt.u32.u64 	%r90, %rd115;
	mul.hi.s32 	%r91, %r90, 274877907;
	shr.u32 	%r92, %r91, 31;
	shr.u32 	%r93, %r91, 3;
	add.s32 	%r94, %r93, %r92;
	mul.lo.s32 	%r95, %r94, 125;
	sub.s32 	%r96, %r90, %r95;
	cvt.u16.u32 	%rs29, %r96;
	add.s16 	%rs30, %rs29, 33;
	add.s32 	%r117, %r116, 11;
	st.local.u8 	[%rd15+10], %rs30;
	setp.lt.u64 	%p13, %rd133, 1276;
	@%p13 bra 	$L__BB0_19;
	mul.hi.u64 	%rd116, %rd133, 7401828343055870241;
	shr.u64 	%rd117, %rd116, 9;
	cvt.u32.u64 	%r97, %rd117;
	mul.hi.s32 	%r98, %r97, 274877907;
	shr.u32 	%r99, %r98, 31;
	shr.u32 	%r100, %r98, 3;
	add.s32 	%r101, %r100, %r99;
	mul.lo.s32 	%r102, %r101, 125;
	sub.s32 	%r103, %r97, %r102;
	cvt.u16.u32 	%rs31, %r103;
	add.s16 	%rs32, %rs31, 33;
	add.s32 	%r117, %r116, 12;
	st.local.u8 	[%rd15+11], %rs32;
	setp.lt.u64 	%p14, %rd133, 1531;
	@%p14 bra 	$L__BB0_19;
	mul.hi.u64 	%rd118, %rd133, 3084498029307410329;
	shr.u64 	%rd119, %rd118, 8;
	cvt.u32.u64 	%r104, %rd119;
	mul.hi.s32 	%r105, %r104, 274877907;
	shr.u32 	%r106, %r105, 31;
	shr.u32 	%r107, %r105, 3;
	add.s32 	%r108, %r107, %r106;
	mul.lo.s32 	%r109, %r108, 125;
	sub.s32 	%r110, %r104, %r109;
	cvt.u16.u32 	%rs33, %r110;
	add.s16 	%rs34, %rs33, 33;
	add.s32 	%r117, %r116, 13;
	st.local.u8 	[%rd15+12], %rs34;
$L__BB0_19:
	cvt.u64.u32 	%rd120, %r117;
	add.s64 	%rd121, %rd2, %rd120;
	mov.b16 	%rs35, 124;
	st.local.u8 	[%rd121], %rs35;
	ld.local.s8 	%rs36, [%rd12+1];
	setp.lt.s16 	%p15, %rs36, 51;
	@%p15 bra 	$L__BB0_23;
	ld.param.u64 	%rd132, [_Z12process_dataP7StudentPcPiS2__param_3];
	ld.param.u64 	%rd131, [_Z12process_dataP7StudentPcPiS2__param_2];
	cvta.to.global.u64 	%rd122, %rd132;
	atom.global.add.u32 	%r111, [%rd122], 1;
	cvta.to.global.u64 	%rd16, %rd131;
	ld.global.u32 	%r112, [%rd16];
	mul.lo.s32 	%r19, %r112, %r111;
	setp.eq.s32 	%p16, %r112, 0;
	@%p16 bra 	$L__BB0_23;
	cvt.s64.s32 	%rd17, %r19;
	mov.b16 	%rs43, 0;
	mov.b64 	%rd138, 0;
$L__BB0_22:
	ld.param.u64 	%rd130, [_Z12process_dataP7StudentPcPiS2__param_1];
	add.s64 	%rd124, %rd2, %rd138;
	ld.local.u8 	%rs38, [%rd124];
	setp.eq.s16 	%p17, %rs38, 0;
	selp.b16 	%rs43, 1, %rs43, %p17;
	and.b16  	%rs39, %rs43, 255;
	setp.eq.s16 	%p18, %rs39, 0;
	selp.b16 	%rs40, %rs38, 32, %p18;
	add.s64 	%rd125, %rd138, %rd17;
	cvta.to.global.u64 	%rd126, %rd130;
	add.s64 	%rd127, %rd126, %rd125;
	st.global.u8 	[%rd127], %rs40;
	add.s64 	%rd138, %rd138, 1;
	ld.global.s32 	%rd128, [%rd16];
	setp.lt.u64 	%p19, %rd138, %rd128;
	@%p19 bra 	$L__BB0_22;
$L__BB0_23:
	add.s32 	%r113, %r113, 1;
	setp.ne.s32 	%p20, %r113, %r2;
	@%p20 bra 	$L__BB0_2;
$L__BB0_24:
	ret;

}


// ===== COMPILED SASS (sm_100) =====

	.target	sm_100

	.elftype	@"ET_EXEC"


//--------------------- .note.nv.tkinfo           --------------------------
	.section	.note.nv.tkinfo,"",@"SHT_NOTE"
	.sectionflags	@"SHF_NOTE_NV_TKINFO"
	.tkinfo
        /*0018*/ 	.word	0x00000002
        /*0030*/ 	.string	""
        /*0030*/ 	.string	"ptxas"
        /*0030*/ 	.string	"Cuda compilation tools, release 13.0, V13.0.88"
        /*0030*/ 	.string	"Build cuda_13.0.r13.0/compiler.36424714_0"
        /*0030*/ 	.string	"-arch sm_100 -m 64 "



//--------------------- .note.nv.cuinfo           --------------------------
	.section	.note.nv.cuinfo,"",@"SHT_NOTE"
	.sectionflags	@"SHF_NOTE_NV_CUINFO"
        /*0018*/ 	.short	0x0002
        /*001a*/ 	.short	0x0064
        /*001c*/ 	.short	0x0082
	.zero		2


//--------------------- .nv.info                  --------------------------
	.section	.nv.info,"",@"SHT_CUDA_INFO"
	.align	4


	//----- nvinfo : EIATTR_REGCOUNT
	.align		4
        /*0000*/ 	.byte	0x04, 0x2f
        /*0002*/ 	.short	(.L_1 - .L_0)
	.align		4
.L_0:
        /*0004*/ 	.word	index@(_Z12process_dataP7StudentPcPiS2_)
        /*0008*/ 	.word	0x0000001f


	//----- nvinfo : EIATTR_FRAME_SIZE
	.align		4
.L_1:
        /*000c*/ 	.byte	0x04, 0x11
        /*000e*/ 	.short	(.L_3 - .L_2)
	.align		4
.L_2:
        /*0010*/ 	.word	index@($__internal_0_$__cuda_sm20_div_u16)
        /*0014*/ 	.word	0x00000098


	//----- nvinfo : EIATTR_FRAME_SIZE
	.align		4
.L_3:
        /*0018*/ 	.byte	0x04, 0x11
        /*001a*/ 	.short	(.L_5 - .L_4)
	.align		4
.L_4:
        /*001c*/ 	.word	index@(_Z12process_dataP7StudentPcPiS2_)
        /*0020*/ 	.word	0x00000098


	//----- nvinfo : EIATTR_MIN_STACK_SIZE
	.align		4
.L_5:
        /*0024*/ 	.byte	0x04, 0x12
        /*0026*/ 	.short	(.L_7 - .L_6)
	.align		4
.L_6:
        /*0028*/ 	.word	index@(_Z12process_dataP7StudentPcPiS2_)
        /*002c*/ 	.word	0x00000098
.L_7:


//--------------------- .nv.compat                --------------------------
	.section	.nv.compat,"",@"SHT_CUDA_COMPAT_INFO"
	.align	4
        /*0000*/ 	.byte	0x02, 0x09, 0x00, 0x00, 0x02, 0x02, 0x01, 0x00, 0x02, 0x05, 0x05, 0x00, 0x03, 0x07, 0x01, 0x01
        /*0010*/ 	.byte	0x02, 0x03, 0x00, 0x00, 0x02, 0x06, 0x01, 0x00, 0x04, 0x0b, 0x08, 0x00, 0x01, 0x00, 0x00, 0x00
        /*0020*/ 	.byte	0x00, 0x00, 0x00, 0x00


//--------------------- .nv.info._Z12process_dataP7StudentPcPiS2_ --------------------------
	.section	.nv.info._Z12process_dataP7StudentPcPiS2_,"",@"SHT_CUDA_INFO"
	.sectionflags	@""
	.align	4


	//----- nvinfo : EIATTR_CUDA_API_VERSION
	.align		4
        /*0000*/ 	.byte	0x04, 0x37
        /*0002*/ 	.short	(.L_9 - .L_8)
.L_8:
        /*0004*/ 	.word	0x00000082


	//----- nvinfo : EIATTR_KPARAM_INFO
	.align		4
.L_9:
        /*0008*/ 	.byte	0x04, 0x17
        /*000a*/ 	.short	(.L_11 - .L_10)
.L_10:
        /*000c*/ 	.word	0x00000000
        /*0010*/ 	.short	0x0003
        /*0012*/ 	.short	0x0018
        /*0014*/ 	.byte	0x00, 0xf5, 0x21, 0x00


	//----- nvinfo : EIATTR_KPARAM_INFO
	.align		4
.L_11:
        /*0018*/ 	.byte	0x04, 0x17
        /*001a*/ 	.short	(.L_13 - .L_12)
.L_12:
        /*001c*/ 	.word	0x00000000
        /*0020*/ 	.short	0x0002
        /*0022*/ 	.short	0x0010
        /*0024*/ 	.byte	0x00, 0xf5, 0x21, 0x00


	//----- nvinfo : EIATTR_KPARAM_INFO
	.align		4
.L_13:
        /*0028*/ 	.byte	0x04, 0x17
        /*002a*/ 	.short	(.L_15 - .L_14)
.L_14:
        /*002c*/ 	.word	0x00000000
        /*0030*/ 	.short	0x0001
        /*0032*/ 	.short	0x0008
        /*0034*/ 	.byte	0x00, 0xf5, 0x21, 0x00


	//----- nvinfo : EIATTR_KPARAM_INFO
	.align		4
.L_15:
        /*0038*/ 	.byte	0x04, 0x17
        /*003a*/ 	.short	(.L_17 - .L_16)
.L_16:
        /*003c*/ 	.word	0x00000000
        /*0040*/ 	.short	0x0000
        /*0042*/ 	.short	0x0000
        /*0044*/ 	.byte	0x00, 0xf5, 0x21, 0x00


	//----- nvinfo : EIATTR_SPARSE_MMA_MASK
	.align		4
.L_17:
        /*0048*/ 	.byte	0x03, 0x50
        /*004a*/ 	.short	0x0000


	//----- nvinfo : EIATTR_MAXREG_COUNT
	.align		4
        /*004c*/ 	.byte	0x03, 0x1b
        /*004e*/ 	.short	0x00ff


	//----- nvinfo : EIATTR_MERCURY_ISA_VERSION
	.align		4
        /*0050*/ 	.byte	0x03, 0x5f
        /*0052*/ 	.short	0x0101


	//----- nvinfo : EIATTR_INT_WARP_WIDE_INSTR_OFFSETS
	.align		4
        /*0054*/ 	.byte	0x04, 0x31
        /*0056*/ 	.short	(.L_19 - .L_18)


	//   ....[0]....
.L_18:
        /*0058*/ 	.word	0x00002d50


	//   ....[1]....
        /*005c*/ 	.word	0x00002e00


	//----- nvinfo : EIATTR_VRC_CTA_INIT_COUNT
	.align		4
.L_19:
        /*0060*/ 	.byte	0x02, 0x4a
	.zero		1
	.zero		1


	//----- nvinfo : EIATTR_EXIT_INSTR_OFFSETS
	.align		4
        /*0064*/ 	.byte	0x04, 0x1c
        /*0066*/ 	.short	(.L_21 - .L_20)


	//   ....[0]....
.L_20:
        /*0068*/ 	.word	0x000000e0


	//   ....[1]....
        /*006c*/ 	.word	0x00002fd0


	//----- nvinfo : EIATTR_CRS_STACK_SIZE
	.align		4
.L_21:
        /*0070*/ 	.byte	0x04, 0x1e
        /*0072*/ 	.short	(.L_23 - .L_22)
.L_22:
        /*0074*/ 	.word	0x00000000


	//----- nvinfo : EIATTR_CBANK_PARAM_SIZE
	.align		4
.L_23:
        /*0078*/ 	.byte	0x03, 0x19
        /*007a*/ 	.short	0x0020


	//----- nvinfo : EIATTR_PARAM_CBANK
	.align		4
        /*007c*/ 	.byte	0x04, 0x0a
        /*007e*/ 	.short	(.L_25 - .L_24)
	.align		4
.L_24:
        /*0080*/ 	.word	index@(.nv.constant0._Z12process_dataP7StudentPcPiS2_)
        /*0084*/ 	.short	0x0380
        /*0086*/ 	.short	0x0020


	//----- nvinfo : EIATTR_SW_WAR
	.align		4
.L_25:
        /*0088*/ 	.byte	0x04, 0x36
        /*008a*/ 	.short	(.L_27 - .L_26)
.L_26:
        /*008c*/ 	.word	0x00000008
.L_27:


//--------------------- .nv.callgraph             --------------------------
	.section	.nv.callgraph,"",@"SHT_CUDA_CALLGRAPH"
	.align	4
	.sectionentsize	8
	.align		4
        /*0000*/ 	.word	0x00000000
	.align		4
        /*0004*/ 	.word	0xffffffff
	.align		4
        /*0008*/ 	.word	0x00000000
	.align		4
        /*000c*/ 	.word	0xfffffffe
	.align		4
        /*0010*/ 	.word	0x00000000
	.align		4
        /*0014*/ 	.word	0xfffffffd
	.align		4
        /*0018*/ 	.word	0x00000000
	.align		4
        /*001c*/ 	.word	0xfffffffc


//--------------------- .text._Z12process_dataP7StudentPcPiS2_ --------------------------
	.section	.text._Z12process_dataP7StudentPcPiS2_,"ax",@progbits
	.align	128
        .global         _Z12process_dataP7StudentPcPiS2_
        .type           _Z12process_dataP7StudentPcPiS2_,@function
        .size           _Z12process_dataP7StudentPcPiS2_,(.L_x_14 - _Z12process_dataP7StudentPcPiS2_)
        .other          _Z12process_dataP7StudentPcPiS2_,@"STO_CUDA_ENTRY STV_DEFAULT"
_Z12process_dataP7StudentPcPiS2_:
.text._Z12process_dataP7StudentPcPiS2_:
[----:B------:R-:W0:Y:S01]  /*0000*/  LDC R1, c[0x0][0x37c] ;  /* 0x0000df00ff017b82 */ /* 0x000e220000000800 */
[----:B------:R-:W1:Y:S01]  /*0010*/  LDCU UR5, c[0x0][0x360] ;  /* 0x00006c00ff0577ac */ /* 0x000e620008000800 */
[----:B0-----:R-:W-:Y:S01]  /*0020*/  VIADD R1, R1, 0xffffff68 ;  /* 0xffffff6801017836 */ /* 0x001fe20000000000 */
[----:B------:R-:W-:Y:S01]  /*0030*/  MOV R6, 0x60 ;  /* 0x0000006000067802 */ /* 0x000fe20000000f00 */
[----:B-1----:R-:W-:-:S12]  /*0040*/  ULOP3.LUT UR4, UR5, 0xffff, URZ, 0xc0, !UPT ;  /* 0x0000ffff05047892 */ /* 0x002fd8000f8ec0ff */
[----:B------:R-:W-:Y:S05]  /*0050*/  CALL.REL.NOINC `($__internal_0_$__cuda_sm20_div_u16) ;  /* 0x0000002c00e07944 */ /* 0x000fea0003c00000 */
[----:B------:R-:W0:Y:S01]  /*0060*/  S2R R3, SR_TID.X ;  /* 0x0000000000037919 */ /* 0x000e220000002100 */
[----:B------:R-:W-:Y:S01]  /*0070*/  LOP3.LUT R0, R5, 0xffff, RZ, 0xc0, !PT ;  /* 0x0000ffff05007812 */ /* 0x000fe200078ec0ff */
[----:B------:R-:W-:-:S04]  /*0080*/  UIADD3 UR4, UPT, UPT, UR5, -0x1, URZ ;  /* 0xffffffff05047890 */ /* 0x000fc8000fffe0ff */
[C---:B0-----:R-:W-:Y:S02]  /*0090*/  IMAD R2, R0.reuse, R3, RZ ;  /* 0x0000000300027224 */ /* 0x041fe400078e02ff */
[----:B------:R-:W-:Y:S02]  /*00a0*/  ISETP.NE.AND P0, PT, R3, UR4, PT ;  /* 0x0000000403007c0c */ /* 0x000fe4000bf05270 */
[----:B------:R-:W-:-:S05]  /*00b0*/  IMAD.IADD R13, R0, 0x1, R2 ;  /* 0x00000001000d7824 */ /* 0x000fca00078e0202 */
[----:B------:R-:W-:-:S04]  /*00c0*/  SEL R13, R13, 0x3e8, P0 ;  /* 0x000003e80d0d7807 */ /* 0x000fc80000000000 */
[----:B------:R-:W-:-:S13]  /*00d0*/  ISETP.GE.U32.AND P0, PT, R2, R13, PT ;  /* 0x0000000d0200720c */ /* 0x000fda0003f06070 */
[----:B------:R-:W-:Y:S05]  /*00e0*/  @P0 EXIT ;  /* 0x000000000000094d */ /* 0x000fea0003800000 */
[----:B------:R-:W-:Y:S01]  /*00f0*/  IMAD.MOV.U32 R0, RZ, RZ, R2 ;  /* 0x000000ffff007224 */ /* 0x000fe200078e0002 */
[----:B------:R-:W0:Y:S06]  /*0100*/  LDCU.64 UR4, c[0x0][0x358] ;  /* 0x00006b00ff0477ac */ /* 0x000e2c0008000a00 */
.L_x_12:
[----:B------:R-:W1:Y:S02]  /*0110*/  LDC.64 R18, c[0x0][0x380] ;  /* 0x0000e000ff127b82 */ /* 0x000e640000000a00 */
[----:B-1----:R-:W-:-:S05]  /*0120*/  IMAD.WIDE.U32 R18, R0, 0x34, R18 ;  /* 0x0000003400127825 */ /* 0x002fca00078e0012 */
[----:B0-----:R-:W2:Y:S04]  /*0130*/  LDG.E R2, desc[UR4][R18.64] ;  /* 0x0000000412027981 */ /* 0x001ea8000c1e1900 */
[----:B------:R-:W3:Y:S04]  /*0140*/  LDG.E R3, desc[UR4][R18.64+0x4] ;  /* 0x0000040412037981 */ /* 0x000ee8000c1e1900 */
[----:B------:R-:W4:Y:S04]  /*0150*/  LDG.E R4, desc[UR4][R18.64+0x8] ;  /* 0x0000080412047981 */ /* 0x000f28000c1e1900 */
[----:B------:R-:W5:Y:S04]  /*0160*/  LDG.E R5, desc[UR4][R18.64+0xc] ;  /* 0x00000c0412057981 */ /* 0x000f68000c1e1900 */
[----:B------:R-:W5:Y:S01]  /*0170*/  LDG.E R6, desc[UR4][R18.64+0x10] ;  /* 0x0000100412067981 */ /* 0x000f62000c1e1900 */
[----:B------:R-:W-:-:S03]  /*0180*/  IMAD.WIDE.U32 R22, R0, 0x100, RZ ;  /* 0x0000010000167825 */ /* 0x000fc600078e00ff */
[----:B------:R-:W5:Y:S01]  /*0190*/  LDG.E R26, desc[UR4][R18.64+0x30] ;  /* 0x00003004121a7981 */ /* 0x000f62000c1e1900 */
[-C--:B------:R-:W-:Y:S01]  /*01a0*/  IMAD.WIDE.U32 R8, R22, R22.reuse, RZ ;  /* 0x0000001616087225 */ /* 0x080fe200078e00ff */
[C---:B--2---:R-:W-:Y:S02]  /*01b0*/  PRMT R7, R2.reuse, 0x7771, RZ ;  /* 0x0000777102077816 */ /* 0x044fe400000000ff */
[C---:B------:R-:W-:Y:S02]  /*01c0*/  PRMT R16, R2.reuse, 0x7770, RZ ;  /* 0x0000777002107816 */ /* 0x040fe400000000ff */
[----:B------:R-:W-:Y:S01]  /*01d0*/  PRMT R17, R7, 0x8880, RZ ;  /* 0x0000888007117816 */ /* 0x000fe200000000ff */
[C---:B------:R-:W-:Y:S01]  /*01e0*/  IMAD R7, R23.reuse, R22, RZ ;  /* 0x0000001617077224 */ /* 0x040fe200078e02ff */
[----:B------:R-:W-:Y:S02]  /*01f0*/  PRMT R11, R2, 0x7772, RZ ;  /* 0x00007772020b7816 */ /* 0x000fe400000000ff */
[----:B------:R-:W-:Y:S01]  /*0200*/  PRMT R10, R16, 0x8880, RZ ;  /* 0x00008880100a7816 */ /* 0x000fe200000000ff */
[----:B------:R-:W-:Y:S01]  /*0210*/  IMAD R25, R22, R23, R7 ;  /* 0x0000001716197224 */ /* 0x000fe200078e0207 */
[----:B------:R-:W-:Y:S01]  /*0220*/  SHF.R.S32.HI R7, RZ, 0x1f, R17 ;  /* 0x0000001fff077819 */ /* 0x000fe20000011411 */
[----:B------:R-:W-:Y:S01]  /*0230*/  IMAD R14, R23, R17, RZ ;  /* 0x00000011170e7224 */ /* 0x000fe200078e02ff */
[----:B------:R-:W-:-:S02]  /*0240*/  PRMT R20, R11, 0x8880, RZ ;  /* 0x000088800b147816 */ /* 0x000fc400000000ff */
[----:B------:R-:W-:Y:S01]  /*0250*/  SHF.R.S32.HI R11, RZ, 0x1f, R10 ;  /* 0x0000001fff0b7819 */ /* 0x000fe2000001140a */
[----:B------:R-:W-:Y:S01]  /*0260*/  IMAD R21, R22, R7, R14 ;  /* 0x0000000716157224 */ /* 0x000fe200078e020e */
[----:B---3--:R-:W-:Y:S01]  /*0270*/  PRMT R24, R3, 0x7770, RZ ;  /* 0x0000777003187816 */ /* 0x008fe200000000ff */
[----:B------:R-:W-:Y:S02]  /*0280*/  IMAD.IADD R7, R9, 0x1, R25 ;  /* 0x0000000109077824 */ /* 0x000fe400078e0219 */
[----:B------:R-:W-:Y:S01]  /*0290*/  IMAD.MOV.U32 R9, RZ, RZ, R20 ;  /* 0x000000ffff097224 */ /* 0x000fe200078e0014 */
[----:B------:R-:W-:Y:S01]  /*02a0*/  PRMT R24, R24, 0x8880, RZ ;  /* 0x0000888018187816 */ /* 0x000fe200000000ff */
[----:B------:R-:W-:-:S03]  /*02b0*/  IMAD.WIDE.U32 R10, R22, R17, R10 ;  /* 0x00000011160a7225 */ /* 0x000fc600078e000a */
[----:B------:R-:W-:Y:S01]  /*02c0*/  SHF.R.S32.HI R17, RZ, 0x1f, R9 ;  /* 0x0000001fff117819 */ /* 0x000fe20000011409 */
[----:B------:R-:W-:Y:S02]  /*02d0*/  IMAD R14, R7, R9, RZ ;  /* 0x00000009070e7224 */ /* 0x000fe400078e02ff */
[----:B------:R-:W-:Y:S02]  /*02e0*/  IMAD.IADD R11, R11, 0x1, R21 ;  /* 0x000000010b0b7824 */ /* 0x000fe400078e0215 */
[-C--:B------:R-:W-:Y:S01]  /*02f0*/  IMAD R17, R17, R8.reuse, R14 ;  /* 0x0000000811117224 */ /* 0x080fe200078e020e */
[----:B------:R-:W-:Y:S01]  /*0300*/  PRMT R14, R2, 0x7773, RZ ;  /* 0x00007773020e7816 */ /* 0x000fe200000000ff */
[----:B------:R-:W-:-:S03]  /*0310*/  IMAD.WIDE.U32 R10, R9, R8, R10 ;  /* 0x00000008090a7225 */ /* 0x000fc600078e000a */
[----:B------:R-:W-:Y:S01]  /*0320*/  PRMT R14, R14, 0x8880, RZ ;  /* 0x000088800e0e7816 */ /* 0x000fe200000000ff */
[-C--:B------:R-:W-:Y:S02]  /*0330*/  IMAD R9, R23, R8.reuse, RZ ;  /* 0x0000000817097224 */ /* 0x080fe400078e02ff */
[----:B------:R-:W-:Y:S02]  /*0340*/  IMAD.IADD R11, R11, 0x1, R17 ;  /* 0x000000010b0b7824 */ /* 0x000fe400078e0211 */
[----:B------:R-:W-:-:S04]  /*0350*/  IMAD.WIDE.U32 R20, R22, R8, RZ ;  /* 0x0000000816147225 */ /* 0x000fc800078e00ff */
[----:B------:R-:W-:Y:S02]  /*0360*/  IMAD R17, R22, R7, R9 ;  /* 0x0000000716117224 */ /* 0x000fe400078e0209 */
[----:B------:R-:W-:Y:S02]  /*0370*/  IMAD.MOV.U32 R9, RZ, RZ, R14 ;  /* 0x000000ffff097224 */ /* 0x000fe400078e000e */
[----:B------:R-:W-:Y:S02]  /*0380*/  IMAD.IADD R14, R21, 0x1, R17 ;  /* 0x00000001150e7824 */ /* 0x000fe400078e0211 */
[----:B------:R-:W-:Y:S01]  /*0390*/  IMAD.WIDE.U32 R10, R9, R20, R10 ;  /* 0x00000014090a7225 */ /* 0x000fe200078e000a */
[----:B------:R-:W-:-:S03]  /*03a0*/  SHF.R.S32.HI R17, RZ, 0x1f, R9 ;  /* 0x0000001fff117819 */ /* 0x000fc60000011409 */
[----:B------:R-:W-:Y:S02]  /*03b0*/  IMAD R21, R14, R9, RZ ;  /* 0x000000090e157224 */ /* 0x000fe400078e02ff */
[----:B------:R-:W-:Y:S02]  /*03c0*/  IMAD.MOV.U32 R9, RZ, RZ, R24 ;  /* 0x000000ffff097224 */ /* 0x000fe400078e0018 */
[----:B------:R-:W-:-:S03]  /*03d0*/  IMAD R21, R17, R20, R21 ;  /* 0x0000001411157224 */ /* 0x000fc600078e0215 */
[----:B------:R-:W-:Y:S02]  /*03e0*/  SHF.R.S32.HI R17, RZ, 0x1f, R9 ;  /* 0x0000001fff117819 */ /* 0x000fe40000011409 */
[----:B------:R-:W-:Y:S02]  /*03f0*/  IADD3 R10, P0, PT, R9, R10, RZ ;  /* 0x0000000a090a7210 */ /* 0x000fe40007f1e0ff */
[----:B------:R-:W-:Y:S02]  /*0400*/  PRMT R9, R3, 0x7771, RZ ;  /* 0x0000777103097816 */ /* 0x000fe400000000ff */
[----:B------:R-:W-:Y:S02]  /*0410*/  IADD3.X R11, PT, PT, R17, R11, R21, P0, !PT ;  /* 0x0000000b110b7210 */ /* 0x000fe400007fe415 */
[----:B------:R-:W-:-:S04]  /*0420*/  PRMT R9, R9, 0x8880, RZ ;  /* 0x0000888009097816 */ /* 0x000fc800000000ff */
[----:B------:R-:W-:Y:S01]  /*0430*/  SHF.R.S32.HI R17, RZ, 0x1f, R9 ;  /* 0x0000001fff117819 */ /* 0x000fe20000011409 */
[-C--:B------:R-:W-:Y:S02]  /*0440*/  IMAD R21, R23, R9.reuse, RZ ;  /* 0x0000000917157224 */ /* 0x080fe400078e02ff */
[----:B------:R-:W-:Y:S01]  /*0450*/  IMAD.WIDE.U32 R10, R22, R9, R10 ;  /* 0x00000009160a7225 */ /* 0x000fe200078e000a */
[----:B------:R-:W-:-:S03]  /*0460*/  PRMT R9, R3, 0x7772, RZ ;  /* 0x0000777203097816 */ /* 0x000fc600000000ff */
[----:B------:R-:W-:Y:S01]  /*0470*/  IMAD R17, R22, R17, R21 ;  /* 0x0000001116117224 */ /* 0x000fe200078e0215 */
[----:B------:R-:W-:-:S03]  /*0480*/  PRMT R9, R9, 0x8880, RZ ;  /* 0x0000888009097816 */ /* 0x000fc600000000ff */
[----:B------:R-:W-:Y:S02]  /*0490*/  IMAD.IADD R11, R11, 0x1, R17 ;  /* 0x000000010b0b7824 */ /* 0x000fe400078e0211 */
[----:B------:R-:W-:-:S04]  /*04a0*/  IMAD.MOV.U32 R17, RZ, RZ, R9 ;  /* 0x000000ffff117224 */ /* 0x000fc800078e0009 */
[----:B------:R-:W-:Y:S01]  /*04b0*/  IMAD R21, R7, R17, RZ ;  /* 0x0000001107157224 */ /* 0x000fe200078e02ff */
[----:B------:R-:W-:Y:S01]  /*04c0*/  SHF.R.S32.HI R9, RZ, 0x1f, R17 ;  /* 0x0000001fff097819 */ /* 0x000fe20000011411 */
[----:B------:R-:W-:Y:S01]  /*04d0*/  IMAD.WIDE.U32 R10, R17, R8, R10 ;  /* 0x00000008110a7225 */ /* 0x000fe200078e000a */
[----:B----4-:R-:W-:-:S03]  /*04e0*/  PRMT R17, R4, 0x7770, RZ ;  /* 0x0000777004117816 */ /* 0x010fc600000000ff */
[----:B------:R-:W-:Y:S01]  /*04f0*/  IMAD R21, R9, R8, R21 ;  /* 0x0000000809157224 */ /* 0x000fe200078e0215 */
[----:B------:R-:W-:Y:S02]  /*0500*/  PRMT R9, R3, 0x7773, RZ ;  /* 0x0000777303097816 */ /* 0x000fe400000000ff */
[----:B------:R-:W-:Y:S01]  /*0510*/  PRMT R24, R17, 0x8880, RZ ;  /* 0x0000888011187816 */ /* 0x000fe200000000ff */
[----:B------:R-:W-:Y:S01]  /*0520*/  IMAD.IADD R11, R11, 0x1, R21 ;  /* 0x000000010b0b7824 */ /* 0x000fe200078e0215 */
[----:B------:R-:W-:-:S04]  /*0530*/  PRMT R9, R9, 0x8880, RZ ;  /* 0x0000888009097816 */ /* 0x000fc800000000ff */
[----:B------:R-:W-:Y:S01]  /*0540*/  SHF.R.S32.HI R17, RZ, 0x1f, R9 ;  /* 0x0000001fff117819 */ /* 0x000fe20000011409 */
[----:B------:R-:W-:-:S04]  /*0550*/  IMAD.WIDE.U32 R10, R9, R20, R10 ;  /* 0x00000014090a7225 */ /* 0x000fc800078e000a */
        /* <DEDUP_REMOVED lines=19> */
[----:B-----5:R-:W-:-:S03]  /*0690*/  PRMT R17, R5, 0x7770, RZ ;  /* 0x0000777005117816 */ /* 0x020fc600000000ff */
        /* <DEDUP_REMOVED lines=26> */
[----:B------:R-:W-:-:S03]  /*0840*/  PRMT R17, R6, 0x7770, RZ ;  /* 0x0000777006117816 */ /* 0x000fc600000000ff */
        /* <DEDUP_REMOVED lines=12> */
[C---:B------:R-:W-:Y:S02]  /*0910*/  PRMT R9, R6.reuse, 0x7771, RZ ;  /* 0x0000777106097816 */ /* 0x040fe400000000ff */
[----:B------:R-:W-:Y:S02]  /*0920*/  IADD3.X R11, PT, PT, R17, R11, R21, P0, !PT ;  /* 0x0000000b110b7210 */ /* 0x000fe400007fe415 */
[----:B------:R-:W-:Y:S02]  /*0930*/  PRMT R21, R9, 0x8880, RZ ;  /* 0x0000888009157816 */ /* 0x000fe400000000ff */
[----:B------:R-:W-:-:S02]  /*0940*/  PRMT R9, R6, 0x7772, RZ ;  /* 0x0000777206097816 */ /* 0x000fc400000000ff */
[----:B------:R-:W-:Y:S02]  /*0950*/  SHF.R.S32.HI R17, RZ, 0x1f, R21 ;  /* 0x0000001fff117819 */ /* 0x000fe40000011415 */
[----:B------:R-:W-:Y:S01]  /*0960*/  PRMT R24, R9, 0x8880, RZ ;  /* 0x0000888009187816 */ /* 0x000fe200000000ff */
[----:B------:R-:W-:-:S04]  /*0970*/  IMAD R9, R23, R21, RZ ;  /* 0x0000001517097224 */ /* 0x000fc800078e02ff */
[C---:B------:R-:W-:Y:S02]  /*0980*/  IMAD R17, R22.reuse, R17, R9 ;  /* 0x0000001116117224 */ /* 0x040fe400078e0209 */
[----:B------:R-:W-:Y:S02]  /*0990*/  IMAD.WIDE.U32 R22, R22, R21, R10 ;  /* 0x0000001516167225 */ /* 0x000fe400078e000a */
[----:B------:R-:W2:Y:S02]  /*09a0*/  LDG.E R10, desc[UR4][R18.64+0x18] ;  /* 0x00001804120a7981 */ /* 0x000ea4000c1e1900 */
[----:B------:R-:W-:Y:S02]  /*09b0*/  IMAD.IADD R23, R23, 0x1, R17 ;  /* 0x0000000117177824 */ /* 0x000fe400078e0211 */
[----:B------:R-:W3:Y:S01]  /*09c0*/  LDG.E.U16 R17, desc[UR4][R18.64+0x20] ;  /* 0x0000200412117981 */ /* 0x000ee2000c1e1500 */
[----:B------:R-:W-:-:S03]  /*09d0*/  IMAD.MOV.U32 R9, RZ, RZ, R24 ;  /* 0x000000ffff097224 */ /* 0x000fc600078e0018 */
[----:B------:R-:W4:Y:S01]  /*09e0*/  LDG.E R24, desc[UR4][R18.64+0x24] ;  /* 0x0000240412187981 */ /* 0x000f22000c1e1900 */
[----:B------:R-:W-:Y:S01]  /*09f0*/  IMAD R7, R7, R9, RZ ;  /* 0x0000000907077224 */ /* 0x000fe200078e02ff */
[----:B------:R-:W-:Y:S01]  /*0a00*/  SHF.R.S32.HI R21, RZ, 0x1f, R9 ;  /* 0x0000001fff157819 */ /* 0x000fe20000011409 */
[-C--:B------:R-:W-:Y:S01]  /*0a10*/  IMAD.WIDE.U32 R22, R9, R8.reuse, R22 ;  /* 0x0000000809167225 */ /* 0x080fe200078e0016 */
[----:B------:R-:W2:Y:S03]  /*0a20*/  LDG.E R11, desc[UR4][R18.64+0x1c] ;  /* 0x00001c04120b7981 */ /* 0x000ea6000c1e1900 */
[----:B------:R-:W-:Y:S01]  /*0a30*/  IMAD R21, R21, R8, R7 ;  /* 0x0000000815157224 */ /* 0x000fe200078e0207 */
[----:B------:R-:W5:Y:S04]  /*0a40*/  LDG.E R9, desc[UR4][R18.64+0x2c] ;  /* 0x00002c0412097981 */ /* 0x000f68000c1e1900 */
[----:B------:R-:W5:Y:S04]  /*0a50*/  LDG.E R7, desc[UR4][R18.64+0x14] ;  /* 0x0000140412077981 */ /* 0x000f68000c1e1900 */
[----:B------:R-:W5:Y:S01]  /*0a60*/  LDG.E R8, desc[UR4][R18.64+0x28] ;  /* 0x0000280412087981 */ /* 0x000f62000c1e1900 */
[----:B------:R-:W-:-:S04]  /*0a70*/  PRMT R25, R6, 0x7773, RZ ;  /* 0x0000777306197816 */ /* 0x000fc800000000ff */
[----:B------:R-:W-:Y:S01]  /*0a80*/  PRMT R27, R25, 0x8880, RZ ;  /* 0x00008880191b7816 */ /* 0x000fe200000000ff */
[----:B------:R-:W-:-:S03]  /*0a90*/  IMAD.IADD R23, R23, 0x1, R21 ;  /* 0x0000000117177824 */ /* 0x000fc600078e0215 */
[----:B------:R-:W-:Y:S01]  /*0aa0*/  SHF.R.S32.HI R25, RZ, 0x1f, R27 ;  /* 0x0000001fff197819 */ /* 0x000fe2000001141b */
[----:B------:R-:W-:-:S04]  /*0ab0*/  IMAD R28, R14, R27, RZ ;  /* 0x0000001b0e1c7224 */ /* 0x000fc800078e02ff */
[-C--:B------:R-:W-:Y:S02]  /*0ac0*/  IMAD R25, R25, R20.reuse, R28 ;  /* 0x0000001419197224 */ /* 0x080fe400078e021c */
[----:B------:R-:W-:Y:S01]  /*0ad0*/  IMAD.WIDE.U32 R20, R27, R20, R22 ;  /* 0x000000141b147225 */ /* 0x000fe200078e0016 */
[----:B------:R0:W-:Y:S04]  /*0ae0*/  STL.64 [R1], R2 ;  /* 0x0000000201007387 */ /* 0x0001e80000100a00 */
[----:B------:R-:W-:Y:S04]  /*0af0*/  STL [R1+0x30], R26 ;  /* 0x0000301a01007387 */ /* 0x000fe80000100800 */
[----:B------:R1:W-:Y:S01]  /*0b00*/  STL.64 [R1+0x8], R4 ;  /* 0x0000080401007387 */ /* 0x0003e20000100a00 */
[----:B0-----:R-:W-:Y:S01]  /*0b10*/  IADD3 R3, P0, PT, R20, R20, RZ ;  /* 0x0000001414037210 */ /* 0x001fe20007f1e0ff */
[----:B-1----:R-:W-:-:S03]  /*0b20*/  IMAD.IADD R4, R21, 0x1, R25 ;  /* 0x0000000115047824 */ /* 0x002fc600078e0219 */
[----:B------:R-:W-:Y:S01]  /*0b30*/  IADD3 R2, P1, P2, R3, R12, R3 ;  /* 0x0000000c03027210 */ /* 0x000fe20007a3e003 */
[----:B------:R-:W-:-:S03]  /*0b40*/  IMAD.X R4, R4, 0x1, R4, P0 ;  /* 0x0000000104047824 */ /* 0x000fc600000e0604 */
[----:B------:R-:W-:Y:S02]  /*0b50*/  IADD3 R2, P0, P3, R3, R2, R3 ;  /* 0x0000000203027210 */ /* 0x000fe40007b1e003 */
[--C-:B------:R-:W-:Y:S01]  /*0b60*/  IADD3.X R15, PT, PT, R4, R15, R4.reuse, P1, P2 ;  /* 0x0000000f040f7210 */ /* 0x100fe20000fe4404 */
[----:B------:R-:W-:Y:S01]  /*0b70*/  VIADD R0, R0, 0x1 ;  /* 0x0000000100007836 */ /* 0x000fe20000000000 */
[----:B------:R-:W-:Y:S02]  /*0b80*/  IADD3 R2, P2, PT, R2, R3, RZ ;  /* 0x0000000302027210 */ /* 0x000fe40007f5e0ff */
[----:B------:R-:W-:Y:S01]  /*0b90*/  IADD3.X R15, PT, PT, R4, R15, R4, P0, P3 ;  /* 0x0000000f040f7210 */ /* 0x000fe200007e6404 */
[----:B------:R-:W-:Y:S01]  /*0ba0*/  IMAD.MOV.U32 R5, RZ, RZ, 0x2706 ;  /* 0x00002706ff057424 */ /* 0x000fe200078e00ff */
[----:B------:R-:W-:Y:S02]  /*0bb0*/  ISETP.NE.AND P1, PT, R0, R13, PT ;  /* 0x0000000d0000720c */ /* 0x000fe40003f25270 */
[----:B---3--:R-:W-:Y:S01]  /*0bc0*/  PRMT R14, R17, 0x7710, RZ ;  /* 0x00007710110e7816 */ /* 0x008fe200000000ff */
[----:B----4-:R-:W-:Y:S04]  /*0bd0*/  STL [R1+0x24], R24 ;  /* 0x0000241801007387 */ /* 0x010fe80000100800 */
[----:B------:R-:W-:Y:S04]  /*0be0*/  STL.U16 [R1+0x20], R14 ;  /* 0x0000200e01007387 */ /* 0x000fe80000100400 */
[----:B--2---:R-:W-:Y:S04]  /*0bf0*/  STL.64 [R1+0x18], R10 ;  /* 0x0000180a01007387 */ /* 0x004fe80000100a00 */
[----:B-----5:R0:W-:Y:S04]  /*0c00*/  STL.64 [R1+0x10], R6 ;  /* 0x0000100601007387 */ /* 0x0201e80000100a00 */
[----:B------:R1:W-:Y:S01]  /*0c10*/  STL.64 [R1+0x28], R8 ;  /* 0x0000280801007387 */ /* 0x0003e20000100a00 */
[----:B0-----:R-:W-:Y:S01]  /*0c20*/  PRMT R6, R10, 0x7770, RZ ;  /* 0x000077700a067816 */ /* 0x001fe200000000ff */
[----:B------:R-:W-:-:S02]  /*0c30*/  IMAD.MOV.U32 R10, RZ, RZ, RZ ;  /* 0x000000ffff0a7224 */ /* 0x000fc400078e00ff */
[----:B------:R-:W-:Y:S01]  /*0c40*/  IMAD.X R7, R15, 0x1, R4, P2 ;  /* 0x000000010f077824 */ /* 0x000fe200010e0604 */
[----:B-1----:R-:W-:-:S07]  /*0c50*/  PRMT R9, R6, 0x7610, R9 ;  /* 0x0000761006097816 */ /* 0x002fce0000000009 */
.L_x_0:
[----:B------:R-:W-:-:S04]  /*0c60*/  IADD3 R2, P3, P4, R3, R2, R3 ;  /* 0x0000000203027210 */ /* 0x000fc80007c7e003 */
[C-C-:B------:R-:W-:Y:S02]  /*0c70*/  IADD3 R2, P0, P2, R3.reuse, R2, R3.reuse ;  /* 0x0000000203027210 */ /* 0x140fe40007a1e003 */
[C-C-:B------:R-:W-:Y:S02]  /*0c80*/  IADD3.X R7, PT, PT, R4.reuse, R7, R4.reuse, P3, P4 ;  /* 0x0000000704077210 */ /* 0x140fe40001fe8404 */
[C-C-:B------:R-:W-:Y:S02]  /*0c90*/  IADD3 R2, P3, P4, R3.reuse, R2, R3.reuse ;  /* 0x0000000203027210 */ /* 0x140fe40007c7e003 */
[C-C-:B------:R-:W-:Y:S02]  /*0ca0*/  IADD3.X R7, PT, PT, R4.reuse, R7, R4.reuse, P0, P2 ;  /* 0x0000000704077210 */ /* 0x140fe400007e4404 */
[----:B------:R-:W-:Y:S02]  /*0cb0*/  IADD3 R2, P0, P2, R3, R2, R3 ;  /* 0x0000000203027210 */ /* 0x000fe40007a1e003 */
[----:B------:R-:W-:-:S02]  /*0cc0*/  IADD3.X R7, PT, PT, R4, R7, R4, P3, P4 ;  /* 0x0000000704077210 */ /* 0x000fc40001fe8404 */
        /* <DEDUP_REMOVED lines=318> */
[----:B------:R-:W-:Y:S02]  /*20b0*/  IADD3 R2, P0, P2, R3, R2, R3 ;  /* 0x0000000203027210 */ /* 0x000fe40007a1e003 */
[C-C-:B------:R-:W-:Y:S02]  /*20c0*/  IADD3.X R7, PT, PT, R4.reuse, R7, R4.reuse, P4, P5 ;  /* 0x0000000704077210 */ /* 0x140fe400027ea404 */
[----:B------:R-:W-:Y:S02]  /*20d0*/  IADD3 R5, P3, PT, R5, -0x29a, RZ ;  /* 0xfffffd6605057810 */ /* 0x000fe40007f7e0ff */
[----:B------:R-:W-:Y:S02]  /*20e0*/  IADD3.X R7, PT, PT, R4, R7, R4, P0, P2 ;  /* 0x0000000704077210 */ /* 0x000fe400007e4404 */
[----:B------:R-:W-:Y:S02]  /*20f0*/  IADD3.X R10, PT, PT, R10, -0x1, RZ, P3, !PT ;  /* 0xffffffff0a0a7810 */ /* 0x000fe40001ffe4ff */
[----:B------:R-:W-:-:S02]  /*2100*/  ISETP.NE.U32.AND P0, PT, R5, RZ, PT ;  /* 0x000000ff0500720c */ /* 0x000fc40003f05070 */
[C-C-:B------:R-:W-:Y:S02]  /*2110*/  IADD3 R2, P4, P5, R3.reuse, R2, R3.reuse ;  /* 0x0000000203027210 */ /* 0x140fe40007d9e003 */
[----:B------:R-:W-:Y:S02]  /*2120*/  ISETP.NE.AND.EX P0, PT, R10, RZ, PT, P0 ;  /* 0x000000ff0a00720c */ /* 0x000fe40003f05300 */
[----:B------:R-:W-:Y:S02]  /*2130*/  IADD3 R2, P2, P3, R3, R2, R3 ;  /* 0x0000000203027210 */ /* 0x000fe40007b5e003 */
[--C-:B------:R-:W-:Y:S02]  /*2140*/  IADD3.X R7, PT, PT, R4, R7, R4.reuse, P4, P5 ;  /* 0x0000000704077210 */ /* 0x100fe400027ea404 */
[----:B------:R-:W-:Y:S02]  /*2150*/  IADD3 R2, P4, PT, R2, R3, RZ ;  /* 0x0000000302027210 */ /* 0x000fe40007f9e0ff */
[----:B------:R-:W-:-:S05]  /*2160*/  IADD3.X R7, PT, PT, R4, R7, R4, P2, P3 ;  /* 0x0000000704077210 */ /* 0x000fca00017e6404 */
[----:B------:R-:W-:Y:S01]  /*2170*/  IMAD.X R7, R7, 0x1, R4, P4 ;  /* 0x0000000107077824 */ /* 0x000fe200020e0604 */
[----:B------:R-:W-:Y:S06]  /*2180*/  @P0 BRA `(.L_x_0) ;  /* 0xffffffe800b40947 */ /* 0x000fec000383ffff */
[----:B------:R-:W-:Y:S01]  /*2190*/  LOP3.LUT P0, RZ, R16, 0xff, RZ, 0xc0, !PT ;  /* 0x000000ff10ff7812 */ /* 0x000fe2000780c0ff */
[----:B------:R-:W-:Y:S01]  /*21a0*/  BSSY.RECONVERGENT B0, `(.L_x_1) ;  /* 0x0000011000007945 */ /* 0x000fe20003800200 */
[----:B------:R-:W-:Y:S01]  /*21b0*/  IADD3 R3, P3, PT, RZ, -R2, RZ ;  /* 0x80000002ff037210 */ /* 0x000fe20007f7e0ff */
[----:B------:R-:W-:Y:S01]  /*21c0*/  IMAD.MOV.U32 R4, RZ, RZ, RZ ;  /* 0x000000ffff047224 */ /* 0x000fe200078e00ff */
[----:B------:R-:W-:-:S03]  /*21d0*/  ISETP.LT.AND P2, PT, R7, RZ, PT ;  /* 0x000000ff0700720c */ /* 0x000fc60003f41270 */
[----:B------:R-:W-:Y:S01]  /*21e0*/  IMAD.X R6, RZ, RZ, ~R7, P3 ;  /* 0x000000ffff067224 */ /* 0x000fe200018e0e07 */
[----:B------:R-:W-:-:S04]  /*21f0*/  SEL R12, R3, R2, P2 ;  /* 0x00000002030c7207 */ /* 0x000fc80001000000 */
[----:B------:R-:W-:Y:S01]  /*2200*/  SEL R15, R6, R7, P2 ;  /* 0x00000007060f7207 */ /* 0x000fe20001000000 */
[----:B------:R-:W-:Y:S06]  /*2210*/  @!P0 BRA `(.L_x_2) ;  /* 0x0000000000248947 */ /* 0x000fec0003800000 */
[----:B------:R-:W-:Y:S01]  /*2220*/  BSSY.RECONVERGENT B1, `(.L_x_2) ;  /* 0x0000008000017945 */ /* 0x000fe20003800200 */
[----:B------:R-:W-:-:S07]  /*2230*/  IMAD.MOV.U32 R4, RZ, RZ, RZ ;  /* 0x000000ffff047224 */ /* 0x000fce00078e00ff */
.L_x_3:
[----:B------:R-:W-:-:S05]  /*2240*/  IMAD.IADD R3, R1, 0x1, R4 ;  /* 0x0000000101037824 */ /* 0x000fca00078e0204 */
[----:B------:R0:W-:Y:S04]  /*2250*/  STL.U8 [R3+0x34], R16 ;  /* 0x0000341003007387 */ /* 0x0001e80000100000 */
[----:B0-----:R-:W2:Y:S01]  /*2260*/  LDL.U8 R16, [R3+0x1] ;  /* 0x0000010003107983 */ /* 0x001ea20000100000 */
[----:B------:R-:W-:Y:S01]  /*2270*/  VIADD R4, R4, 0x1 ;  /* 0x0000000104047836 */ /* 0x000fe20000000000 */
[----:B--2---:R-:W-:-:S13]  /*2280*/  ISETP.NE.AND P0, PT, R16, RZ, PT ;  /* 0x000000ff1000720c */ /* 0x004fda0003f05270 */
[----:B------:R-:W-:Y:S05]  /*2290*/  @P0 BRA `(.L_x_3) ;  /* 0xfffffffc00e80947 */ /* 0x000fea000383ffff */
[----:B------:R-:W-:Y:S05]  /*22a0*/  BSYNC.RECONVERGENT B1 ;  /* 0x0000000000017941 */ /* 0x000fea0003800200 */
.L_x_2:
[----:B------:R-:W-:Y:S05]  /*22b0*/  BSYNC.RECONVERGENT B0 ;  /* 0x0000000000007941 */ /* 0x000fea0003800200 */
.L_x_1:
[----:B------:R-:W-:Y:S01]  /*22c0*/  IMAD.MOV.U32 R11, RZ, RZ, 0x2d ;  /* 0x0000002dff0b7424 */ /* 0x000fe200078e00ff */
[----:B------:R-:W-:Y:S01]  /*22d0*/  LOP3.LUT P0, RZ, R9, 0xff, RZ, 0xc0, !PT ;  /* 0x000000ff09ff7812 */ /* 0x000fe2000780c0ff */
[----:B------:R-:W-:Y:S01]  /*22e0*/  IMAD.IADD R3, R1, 0x1, R4 ;  /* 0x0000000101037824 */ /* 0x000fe200078e0204 */
[----:B------:R-:W-:Y:S01]  /*22f0*/  BSSY.RECONVERGENT B0, `(.L_x_4) ;  /* 0x000000f000007945 */ /* 0x000fe20003800200 */
[----:B------:R-:W-:-:S03]  /*2300*/  VIADD R4, R4, 0x1 ;  /* 0x0000000104047836 */ /* 0x000fc60000000000 */
[----:B------:R0:W-:Y:S07]  /*2310*/  STL.U8 [R3+0x34], R11 ;  /* 0x0000340b03007387 */ /* 0x0001ee0000100000 */
[----:B------:R-:W-:Y:S05]  /*2320*/  @!P0 BRA `(.L_x_5) ;  /* 0x00000000002c8947 */ /* 0x000fea0003800000 */
[----:B------:R-:W-:Y:S01]  /*2330*/  BSSY.RECONVERGENT B1, `(.L_x_5) ;  /* 0x000000a000017945 */ /* 0x000fe20003800200 */
[----:B------:R-:W-:-:S07]  /*2340*/  IMAD.MOV.U32 R6, RZ, RZ, RZ ;  /* 0x000000ffff067224 */ /* 0x000fce00078e00ff */
.L_x_6:
[C---:B------:R-:W-:Y:S02]  /*2350*/  IMAD.IADD R10, R1.reuse, 0x1, R4 ;  /* 0x00000001010a7824 */ /* 0x040fe400078e0204 */
[----:B------:R-:W-:-:S03]  /*2360*/  IMAD.IADD R5, R1, 0x1, R6 ;  /* 0x0000000101057824 */ /* 0x000fc600078e0206 */
[----:B------:R1:W-:Y:S04]  /*2370*/  STL.U8 [R10+0x34], R9 ;  /* 0x000034090a007387 */ /* 0x0003e80000100000 */
[----:B-1----:R-:W2:Y:S01]  /*2380*/  LDL.U8 R9, [R5+0x19] ;  /* 0x0000190005097983 */ /* 0x002ea20000100000 */
[----:B------:R-:W-:Y:S02]  /*2390*/  VIADD R6, R6, 0x1 ;  /* 0x0000000106067836 */ /* 0x000fe40000000000 */
[----:B------:R-:W-:Y:S01]  /*23a0*/  VIADD R4, R4, 0x1 ;  /* 0x0000000104047836 */ /* 0x000fe20000000000 */
[----:B--2---:R-:W-:-:S13]  /*23b0*/  ISETP.NE.AND P0, PT, R9, RZ, PT ;  /* 0x000000ff0900720c */ /* 0x004fda0003f05270 */
[----:B------:R-:W-:Y:S05]  /*23c0*/  @P0 BRA `(.L_x_6) ;  /* 0xfffffffc00e00947 */ /* 0x000fea000383ffff */
[----:B------:R-:W-:Y:S05]  /*23d0*/  BSYNC.RECONVERGENT B1 ;  /* 0x0000000000017941 */ /* 0x000fea0003800200 */
.L_x_5:
[----:B------:R-:W-:Y:S05]  /*23e0*/  BSYNC.RECONVERGENT B0 ;  /* 0x0000000000007941 */ /* 0x000fea0003800200 */
.L_x_4:
[----:B------:R-:W-:Y:S01]  /*23f0*/  IMAD.MOV.U32 R6, RZ, RZ, 0x7c ;  /* 0x0000007cff067424 */ /* 0x000fe200078e00ff */
[C---:B------:R-:W-:Y:S01]  /*2400*/  PRMT R10, R8.reuse, 0x7771, RZ ;  /* 0x00007771080a7816 */ /* 0x040fe200000000ff */
[----:B------:R-:W-:Y:S01]  /*2410*/  IMAD.IADD R5, R1, 0x1, R4 ;  /* 0x0000000101057824 */ /* 0x000fe200078e0204 */
[C---:B------:R-:W-:Y:S01]  /*2420*/  PRMT R14, R8.reuse, 0x7770, RZ ;  /* 0x00007770080e7816 */ /* 0x040fe200000000ff */
[----:B------:R-:W-:Y:S01]  /*2430*/  BSSY.RECONVERGENT B0, `(.L_x_7) ;  /* 0x000008a000007945 */ /* 0x000fe20003800200 */
[----:B------:R-:W-:Y:S02]  /*2440*/  PRMT R16, R8, 0x7772, RZ ;  /* 0x0000777208107816 */ /* 0x000fe400000000ff */
[----:B------:R-:W-:Y:S01]  /*2450*/  PRMT R8, R6, 0x7610, R8 ;  /* 0x0000761006087816 */ /* 0x000fe20000000008 */
[----:B------:R1:W-:Y:S01]  /*2460*/  STL.U8 [R5+0x36], R10 ;  /* 0x0000360a05007387 */ /* 0x0003e20000100000 */
[----:B------:R-:W-:Y:S01]  /*2470*/  ISETP.NE.U32.AND P0, PT, R2, RZ, PT ;  /* 0x000000ff0200720c */ /* 0x000fe20003f05070 */
[----:B------:R-:W-:-:S02]  /*2480*/  VIADD R6, R4, 0x6 ;  /* 0x0000000604067836 */ /* 0x000fc40000000000 */
[----:B------:R1:W-:Y:S01]  /*2490*/  STL.U8 [R5+0x35], R14 ;  /* 0x0000350e05007387 */ /* 0x0003e20000100000 */
[----:B------:R-:W-:-:S03]  /*24a0*/  ISETP.NE.AND.EX P0, PT, R7, RZ, PT, P0 ;  /* 0x000000ff0700720c */ /* 0x000fc60003f05300 */
[----:B------:R1:W-:Y:S04]  /*24b0*/  STL.U8 [R5+0x37], R16 ;  /* 0x0000371005007387 */ /* 0x0003e80000100000 */
[----:B------:R1:W-:Y:S04]  /*24c0*/  STL.U8 [R5+0x34], R11 ;  /* 0x0000340b05007387 */ /* 0x0003e80000100000 */
[----:B------:R1:W-:Y:S04]  /*24d0*/  STL.U8 [R5+0x38], R11 ;  /* 0x0000380b05007387 */ /* 0x0003e80000100000 */
[----:B------:R1:W-:Y:S01]  /*24e0*/  STL.U8 [R5+0x39], R8 ;  /* 0x0000390805007387 */ /* 0x0003e20000100000 */
[----:B------:R-:W-:Y:S05]  /*24f0*/  @!P0 BRA `(.L_x_8) ;  /* 0x0000000400f48947 */ /* 0x000fea0003800000 */
[C---:B------:R-:W-:Y:S01]  /*2500*/  IMAD.HI R6, R12.reuse, 0x10624dd3, RZ ;  /* 0x10624dd30c067827 */ /* 0x040fe200078e02ff */
[----:B------:R-:W-:-:S04]  /*2510*/  ISETP.GE.U32.AND P0, PT, R12, 0x100, PT ;  /* 0x000001000c00780c */ /* 0x000fc80003f06070 */
[----:B------:R-:W-:Y:S02]  /*2520*/  SHF.R.U32.HI R9, RZ, 0x1f, R6 ;  /* 0x0000001fff097819 */ /* 0x000fe40000011606 */
[----:B------:R-:W-:Y:S02]  /*2530*/  ISETP.GE.U32.AND.EX P0, PT, R15, RZ, PT, P0 ;  /* 0x000000ff0f00720c */ /* 0x000fe40003f06100 */
[----:B------:R-:W-:Y:S01]  /*2540*/  LEA.HI R9, R6, R9, RZ, 0x1d ;  /* 0x0000000906097211 */ /* 0x000fe200078fe8ff */
[----:B------:R-:W-:-:S04]  /*2550*/  VIADD R6, R4, 0x7 ;  /* 0x0000000704067836 */ /* 0x000fc80000000000 */
[----:B------:R-:W-:-:S04]  /*2560*/  IMAD R9, R9, -0x7d, R12 ;  /* 0xffffff8309097824 */ /* 0x000fc800078e020c */
[----:B-1----:R-:W-:-:S05]  /*2570*/  VIADD R10, R9, 0x21 ;  /* 0x00000021090a7836 */ /* 0x002fca0000000000 */
[----:B------:R2:W-:Y:S01]  /*2580*/  STL.U8 [R5+0x3a], R10 ;  /* 0x00003a0a05007387 */ /* 0x0005e20000100000 */
[----:B------:R-:W-:Y:S05]  /*2590*/  @!P0 BRA `(.L_x_8) ;  /* 0x0000000400cc8947 */ /* 0x000fea0003800000 */
[C---:B--2---:R-:W-:Y:S02]  /*25a0*/  SHF.R.U64 R10, R12.reuse, 0x8, R15 ;  /* 0x000000080c0a7819 */ /* 0x044fe4000000120f */
[----:B------:R-:W-:-:S03]  /*25b0*/  ISETP.GE.U32.AND P0, PT, R12, 0x1ff, PT ;  /* 0x000001ff0c00780c */ /* 0x000fc60003f06070 */
[----:B------:R-:W-:Y:S01]  /*25c0*/  IMAD.HI R6, R10, 0x10624dd3, RZ ;  /* 0x10624dd30a067827 */ /* 0x000fe200078e02ff */
[----:B------:R-:W-:-:S04]  /*25d0*/  ISETP.GE.U32.AND.EX P0, PT, R15, RZ, PT, P0 ;  /* 0x000000ff0f00720c */ /* 0x000fc80003f06100 */
[----:B------:R-:W-:-:S04]  /*25e0*/  SHF.R.U32.HI R9, RZ, 0x1f, R6 ;  /* 0x0000001fff097819 */ /* 0x000fc80000011606 */
[----:B------:R-:W-:Y:S01]  /*25f0*/  LEA.HI R9, R6, R9, RZ, 0x1d ;  /* 0x0000000906097211 */ /* 0x000fe200078fe8ff */
[----:B------:R-:W-:-:S04]  /*2600*/  VIADD R6, R4, 0x8 ;  /* 0x0000000804067836 */ /* 0x000fc80000000000 */
[----:B------:R-:W-:-:S04]  /*2610*/  IMAD R9, R9, -0x7d, R10 ;  /* 0xffffff8309097824 */ /* 0x000fc800078e020a */
[----:B------:R-:W-:-:S05]  /*2620*/  VIADD R10, R9, 0x21 ;  /* 0x00000021090a7836 */ /* 0x000fca0000000000 */
[----:B------:R3:W-:Y:S01]  /*2630*/  STL.U8 [R5+0x3b], R10 ;  /* 0x00003b0a05007387 */ /* 0x0007e20000100000 */
[----:B------:R-:W-:Y:S05]  /*2640*/  @!P0 BRA `(.L_x_8) ;  /* 0x0000000400a08947 */ /* 0x000fea0003800000 */
[----:B0--3--:R-:W-:Y:S01]  /*2650*/  IMAD.WIDE.U32 R10, R15, 0x10080403, RZ ;  /* 0x100804030f0a7825 */ /* 0x009fe200078e00ff */
[----:B------:R-:W-:Y:S02]  /*2660*/  IADD3 R9, P3, PT, RZ, -R2, RZ ;  /* 0x80000002ff097210 */ /* 0x000fe40007f7e0ff */
[----:B------:R-:W-:Y:S01]  /*2670*/  ISETP.LT.AND P2, PT, R7, RZ, PT ;  /* 0x000000ff0700720c */ /* 0x000fe20003f41270 */
[----:B------:R-:W-:-:S03]  /*2680*/  IMAD.WIDE.U32 R16, R12, 0x10080403, RZ ;  /* 0x100804030c107825 */ /* 0x000fc600078e00ff */
[----:B------:R-:W-:Y:S01]  /*2690*/  SEL R2, R9, R2, P2 ;  /* 0x0000000209027207 */ /* 0x000fe20001000000 */
[----:B------:R-:W-:-:S04]  /*26a0*/  IMAD.WIDE.U32 R18, P0, R12, 0x804020, R10 ;  /* 0x008040200c127825 */ /* 0x000fc8000780000a */
[----:B------:R-:W-:Y:S01]  /*26b0*/  IMAD.X R11, RZ, RZ, RZ, P0 ;  /* 0x000000ffff0b7224 */ /* 0x000fe200000e06ff */
[----:B------:R-:W-:Y:S01]  /*26c0*/  IADD3 RZ, P0, PT, R17, R18, RZ ;  /* 0x0000001211ff7210 */ /* 0x000fe20007f1e0ff */
[----:B------:R-:W-:Y:S02]  /*26d0*/  IMAD.MOV.U32 R10, RZ, RZ, R19 ;  /* 0x000000ffff0a7224 */ /* 0x000fe400078e0013 */
[----:B------:R-:W-:Y:S02]  /*26e0*/  IMAD.X R6, RZ, RZ, ~R7, P3 ;  /* 0x000000ffff067224 */ /* 0x000fe400018e0e07 */
[----:B------:R-:W-:-:S03]  /*26f0*/  IMAD.WIDE.U32.X R10, R15, 0x804020, R10, P0 ;  /* 0x008040200f0a7825 */ /* 0x000fc600000e040a */
[----:B------:R-:W-:Y:S02]  /*2700*/  SEL R7, R6, R7, P2 ;  /* 0x0000000706077207 */ /* 0x000fe40001000000 */
[----:B------:R-:W-:-:S05]  /*2710*/  IADD3 R9, P0, PT, -R10, R2, RZ ;  /* 0x000000020a097210 */ /* 0x000fca0007f1e1ff */
[----:B------:R-:W-:-:S05]  /*2720*/  IMAD.X R6, R7, 0x1, ~R11, P0 ;  /* 0x0000000107067824 */ /* 0x000fca00000e0e0b */
[--C-:B------:R-:W-:Y:S02]  /*2730*/  SHF.R.U64 R9, R9, 0x1, R6.reuse ;  /* 0x0000000109097819 */ /* 0x100fe40000001206 */
[----:B------:R-:W-:Y:S02]  /*2740*/  SHF.R.U32.HI R17, RZ, 0x1, R6 ;  /* 0x00000001ff117819 */ /* 0x000fe40000011606 */
[----:B------:R-:W-:-:S05]  /*2750*/  IADD3 R10, P0, PT, R9, R10, RZ ;  /* 0x0000000a090a7210 */ /* 0x000fca0007f1e0ff */
[----:B------:R-:W-:Y:S01]  /*2760*/  IMAD.X R11, R17, 0x1, R11, P0 ;  /* 0x00000001110b7824 */ /* 0x000fe200000e060b */
[----:B------:R-:W-:-:S04]  /*2770*/  ISETP.GE.U32.AND P0, PT, R12, 0x2fe, PT ;  /* 0x000002fe0c00780c */ /* 0x000fc80003f06070 */
[----:B------:R-:W-:Y:S02]  /*2780*/  SHF.R.U64 R10, R10, 0x8, R11 ;  /* 0x000000080a0a7819 */ /* 0x000fe4000000120b */
[----:B------:R-:W-:-:S03]  /*2790*/  ISETP.GE.U32.AND.EX P0, PT, R15, RZ, PT, P0 ;  /* 0x000000ff0f00720c */ /* 0x000fc60003f06100 */
[----:B------:R-:W-:-:S05]  /*27a0*/  IMAD.HI R6, R10, 0x10624dd3, RZ ;  /* 0x10624dd30a067827 */ /* 0x000fca00078e02ff */
[----:B------:R-:W-:-:S04]  /*27b0*/  SHF.R.U32.HI R9, RZ, 0x1f, R6 ;  /* 0x0000001fff097819 */ /* 0x000fc80000011606 */
[----:B------:R-:W-:Y:S01]  /*27c0*/  LEA.HI R9, R6, R9, RZ, 0x1d ;  /* 0x0000000906097211 */ /* 0x000fe200078fe8ff */
[----:B------:R-:W-:-:S04]  /*27d0*/  VIADD R6, R4, 0x9 ;  /* 0x0000000904067836 */ /* 0x000fc80000000000 */
[----:B------:R-:W-:-:S04]  /*27e0*/  IMAD R9, R9, -0x7d, R10 ;  /* 0xffffff8309097824 */ /* 0x000fc800078e020a */
[----:B------:R-:W-:-:S05]  /*27f0*/  VIADD R10, R9, 0x21 ;  /* 0x00000021090a7836 */ /* 0x000fca0000000000 */
[----:B------:R4:W-:Y:S01]  /*2800*/  STL.U8 [R5+0x3c], R10 ;  /* 0x00003c0a05007387 */ /* 0x0009e20000100000 */
[----:B------:R-:W-:Y:S05]  /*2810*/  @!P0 BRA `(.L_x_8) ;  /* 0x00000004002c8947 */ /* 0x000fea0003800000 */
[----:B----4-:R-:W-:-:S04]  /*2820*/  IMAD.WIDE.U32 R10, R15, -0x60eb4785, RZ ;  /* 0x9f14b87b0f0a7825 */ /* 0x010fc800078e00ff */
[----:B------:R-:W-:-:S04]  /*2830*/  IMAD.WIDE.U32 R16, P0, R12, 0x558e5ee, R10 ;  /* 0x0558e5ee0c107825 */ /* 0x000fc8000780000a */
[----:B------:R-:W-:-:S04]  /*2840*/  IMAD.WIDE.U32 R10, R12, -0x60eb4785, RZ ;  /* 0x9f14b87b0c0a7825 */ /* 0x000fc800078e00ff */
[----:B------:R-:W-:Y:S01]  /*2850*/  IMAD.X R19, RZ, RZ, RZ, P0 ;  /* 0x000000ffff137224 */ /* 0x000fe200000e06ff */
[----:B------:R-:W-:Y:S01]  /*2860*/  IADD3 RZ, P0, PT, R11, R16, RZ ;  /* 0x000000100bff7210 */ /* 0x000fe20007f1e0ff */
[----:B------:R-:W-:-:S04]  /*2870*/  IMAD.MOV.U32 R18, RZ, RZ, R17 ;  /* 0x000000ffff127224 */ /* 0x000fc800078e0011 */
[----:B------:R-:W-:Y:S01]  /*2880*/  IMAD.WIDE.U32.X R10, R15, 0x558e5ee, R18, P0 ;  /* 0x0558e5ee0f0a7825 */ /* 0x000fe200000e0412 */
        /* <DEDUP_REMOVED lines=11> */
[----:B0-----:R-:W-:-:S04]  /*2940*/  IMAD.WIDE.U32 R10, R15, 0x513cedb3, RZ ;  /* 0x513cedb30f0a7825 */ /* 0x001fc800078e00ff */
[----:B------:R-:W-:-:S04]  /*2950*/  IMAD.WIDE.U32 R16, P0, R12, 0xc0906c, R10 ;  /* 0x00c0906c0c107825 */ /* 0x000fc8000780000a */
[----:B------:R-:W-:-:S04]  /*2960*/  IMAD.WIDE.U32 R10, R12, 0x513cedb3, RZ ;  /* 0x513cedb30c0a7825 */ /* 0x000fc800078e00ff */
[----:B------:R-:W-:Y:S01]  /*2970*/  IMAD.X R19, RZ, RZ, RZ, P0 ;  /* 0x000000ffff137224 */ /* 0x000fe200000e06ff */
[----:B------:R-:W-:Y:S01]  /*2980*/  IADD3 RZ, P0, PT, R11, R16, RZ ;  /* 0x000000100bff7210 */ /* 0x000fe20007f1e0ff */
[----:B------:R-:W-:-:S04]  /*2990*/  IMAD.MOV.U32 R18, RZ, RZ, R17 ;  /* 0x000000ffff127224 */ /* 0x000fc800078e0011 */
[----:B------:R-:W-:-:S03]  /*29a0*/  IMAD.WIDE.U32.X R10, R15, 0xc0906c, R18, P0 ;  /* 0x00c0906c0f0a7825 */ /* 0x000fc600000e0412 */
        /* <DEDUP_REMOVED lines=11> */
[----:B------:R-:W-:-:S05]  /*2a60*/  LEA.HI R7, R2, R7, RZ, 0x1d ;  /* 0x0000000702077211 */ /* 0x000fca00078fe8ff */
[----:B------:R-:W-:Y:S02]  /*2a70*/  IMAD R7, R7, -0x7d, R6 ;  /* 0xffffff8307077824 */ /* 0x000fe400078e0206 */
[----:B------:R-:W-:Y:S02]  /*2a80*/  VIADD R6, R4, 0xb ;  /* 0x0000000b04067836 */ /* 0x000fe40000000000 */
[----:B------:R-:W-:-:S05]  /*2a90*/  VIADD R2, R7, 0x21 ;  /* 0x0000002107027836 */ /* 0x000fca0000000000 */
[----:B------:R0:W-:Y:S01]  /*2aa0*/  STL.U8 [R5+0x3e], R2 ;  /* 0x00003e0205007387 */ /* 0x0001e20000100000 */
[----:B------:R-:W-:Y:S05]  /*2ab0*/  @!P0 BRA `(.L_x_8) ;  /* 0x0000000000848947 */ /* 0x000fea0003800000 */
[----:B------:R-:W-:-:S04]  /*2ac0*/  IMAD.WIDE.U32 R6, R15, 0x54436921, RZ ;  /* 0x544369210f067825 */ /* 0x000fc800078e00ff */
[----:B------:R-:W-:-:S04]  /*2ad0*/  IMAD.WIDE.U32 R10, P0, R12, 0x66b893a9, R6 ;  /* 0x66b893a90c0a7825 */ /* 0x000fc80007800006 */
[----:B------:R-:W-:-:S04]  /*2ae0*/  IMAD.WIDE.U32 R6, R12, 0x54436921, RZ ;  /* 0x544369210c067825 */ /* 0x000fc800078e00ff */
[----:B------:R-:W-:Y:S01]  /*2af0*/  IMAD.X R17, RZ, RZ, RZ, P0 ;  /* 0x000000ffff117224 */ /* 0x000fe200000e06ff */
[----:B------:R-:W-:Y:S01]  /*2b00*/  IADD3 RZ, P0, PT, R7, R10, RZ ;  /* 0x0000000a07ff7210 */ /* 0x000fe20007f1e0ff */
[----:B------:R-:W-:-:S04]  /*2b10*/  IMAD.MOV.U32 R16, RZ, RZ, R11 ;  /* 0x000000ffff107224 */ /* 0x000fc800078e000b */
[----:B------:R-:W-:Y:S01]  /*2b20*/  IMAD.WIDE.U32.X R6, R15, 0x66b893a9, R16, P0 ;  /* 0x66b893a90f067825 */ /* 0x000fe200000e0410 */
[----:B------:R-:W-:-:S04]  /*2b30*/  ISETP.GE.U32.AND P0, PT, R12, 0x5fb, PT ;  /* 0x000005fb0c00780c */ /* 0x000fc80003f06070 */
[----:B------:R-:W-:Y:S02]  /*2b40*/  SHF.R.U64 R6, R6, 0x9, R7 ;  /* 0x0000000906067819 */ /* 0x000fe40000001207 */
[----:B------:R-:W-:-:S03]  /*2b50*/  ISETP.GE.U32.AND.EX P0, PT, R15, RZ, PT, P0 ;  /* 0x000000ff0f00720c */ /* 0x000fc60003f06100 */
[----:B0-----:R-:W-:-:S05]  /*2b60*/  IMAD.HI R2, R6, 0x10624dd3, RZ ;  /* 0x10624dd306027827 */ /* 0x001fca00078e02ff */
[----:B------:R-:W-:-:S04]  /*2b70*/  SHF.R.U32.HI R7, RZ, 0x1f, R2 ;  /* 0x0000001fff077819 */ /* 0x000fc80000011602 */
[----:B------:R-:W-:-:S05]  /*2b80*/  LEA.HI R7, R2, R7, RZ, 0x1d ;  /* 0x0000000702077211 */ /* 0x000fca00078fe8ff */
[----:B------:R-:W-:Y:S02]  /*2b90*/  IMAD R7, R7, -0x7d, R6 ;  /* 0xffffff8307077824 */ /* 0x000fe400078e0206 */
[----:B------:R-:W-:Y:S02]  /*2ba0*/  VIADD R6, R4, 0xc ;  /* 0x0000000c04067836 */ /* 0x000fe40000000000 */
[----:B------:R-:W-:-:S05]  /*2bb0*/  VIADD R2, R7, 0x21 ;  /* 0x0000002107027836 */ /* 0x000fca0000000000 */
[----:B------:R0:W-:Y:S01]  /*2bc0*/  STL.U8 [R5+0x3f], R2 ;  /* 0x00003f0205007387 */ /* 0x0001e20000100000 */
[----:B------:R-:W-:Y:S05]  /*2bd0*/  @!P0 BRA `(.L_x_8) ;  /* 0x00000000003c8947 */ /* 0x000fea0003800000 */
[----:B------:R-:W-:-:S04]  /*2be0*/  IMAD.WIDE.U32 R6, R15, -0x7cbd4867, RZ ;  /* 0x8342b7990f067825 */ /* 0x000fc800078e00ff */
[----:B------:R-:W-:-:S04]  /*2bf0*/  IMAD.WIDE.U32 R10, P0, R12, 0x2ace569d, R6 ;  /* 0x2ace569d0c0a7825 */ /* 0x000fc80007800006 */
[----:B------:R-:W-:-:S04]  /*2c00*/  IMAD.WIDE.U32 R6, R12, -0x7cbd4867, RZ ;  /* 0x8342b7990c067825 */ /* 0x000fc800078e00ff */
[----:B------:R-:W-:Y:S01]  /*2c10*/  IMAD.X R17, RZ, RZ, RZ, P0 ;  /* 0x000000ffff117224 */ /* 0x000fe200000e06ff */
[----:B------:R-:W-:Y:S01]  /*2c20*/  IADD3 RZ, P0, PT, R7, R10, RZ ;  /* 0x0000000a07ff7210 */ /* 0x000fe20007f1e0ff */
[----:B------:R-:W-:-:S04]  /*2c30*/  IMAD.MOV.U32 R16, RZ, RZ, R11 ;  /* 0x000000ffff107224 */ /* 0x000fc800078e000b */
[----:B------:R-:W-:-:S05]  /*2c40*/  IMAD.WIDE.U32.X R6, R15, 0x2ace569d, R16, P0 ;  /* 0x2ace569d0f067825 */ /* 0x000fca00000e0410 */
[----:B------:R-:W-:-:S05]  /*2c50*/  SHF.R.U64 R6, R6, 0x8, R7 ;  /* 0x0000000806067819 */ /* 0x000fca0000001207 */
[----:B0-----:R-:W-:-:S05]  /*2c60*/  IMAD.HI R2, R6, 0x10624dd3, RZ ;  /* 0x10624dd306027827 */ /* 0x001fca00078e02ff */
[----:B------:R-:W-:-:S04]  /*2c70*/  SHF.R.U32.HI R7, RZ, 0x1f, R2 ;  /* 0x0000001fff077819 */ /* 0x000fc80000011602 */
[----:B------:R-:W-:-:S05]  /*2c80*/  LEA.HI R7, R2, R7, RZ, 0x1d ;  /* 0x0000000702077211 */ /* 0x000fca00078fe8ff */
[----:B------:R-:W-:Y:S02]  /*2c90*/  IMAD R7, R7, -0x7d, R6 ;  /* 0xffffff8307077824 */ /* 0x000fe400078e0206 */
[----:B------:R-:W-:Y:S02]  /*2ca0*/  VIADD R6, R4, 0xd ;  /* 0x0000000d04067836 */ /* 0x000fe40000000000 */
[----:B------:R-:W-:-:S05]  /*2cb0*/  VIADD R2, R7, 0x21 ;  /* 0x0000002107027836 */ /* 0x000fca0000000000 */
[----:B------:R0:W-:Y:S02]  /*2cc0*/  STL.U8 [R5+0x40], R2 ;  /* 0x0000400205007387 */ /* 0x0001e40000100000 */
.L_x_8:
[----:B------:R-:W-:Y:S05]  /*2cd0*/  BSYNC.RECONVERGENT B0 ;  /* 0x0000000000007941 */ /* 0x000fea0003800200 */
.L_x_7:
[----:B01234-:R-:W-:-:S05]  /*2ce0*/  IMAD.IADD R5, R1, 0x1, R6 ;  /* 0x0000000101057824 */ /* 0x01ffca00078e0206 */
[----:B------:R0:W-:Y:S04]  /*2cf0*/  STL.U8 [R5+0x34], R8 ;  /* 0x0000340805007387 */ /* 0x0001e80000100000 */
[----:B------:R-:W2:Y:S01]  /*2d00*/  LDL.S8 R3, [R3+0x35] ;  /* 0x0000350003037983 */ /* 0x000ea20000100200 */
[----:B------:R-:W-:Y:S01]  /*2d10*/  BSSY.RECONVERGENT B0, `(.L_x_9) ;  /* 0x000002a000007945 */ /* 0x000fe20003800200 */
[----:B--2---:R-:W-:-:S13]  /*2d20*/  ISETP.GE.AND P0, PT, R3, 0x33, PT ;  /* 0x000000330300780c */ /* 0x004fda0003f06270 */
[----:B0-----:R-:W-:Y:S05]  /*2d30*/  @!P0 BRA `(.L_x_10) ;  /* 0x00000000009c8947 */ /* 0x001fea0003800000 */
[----:B------:R-:W0:Y:S01]  /*2d40*/  S2R R5, SR_LANEID ;  /* 0x0000000000057919 */ /* 0x000e220000000000 */
[----:B------:R-:W-:Y:S01]  /*2d50*/  VOTEU.ANY UR6, UPT, PT ;  /* 0x0000000000067886 */ /* 0x000fe200038e0100 */
[----:B------:R-:W1:Y:S01]  /*2d60*/  LDC.64 R2, c[0x0][0x398] ;  /* 0x0000e600ff027b82 */ /* 0x000e620000000a00 */
[----:B------:R-:W0:Y:S08]  /*2d70*/  FLO.U32 R8, UR6 ;  /* 0x0000000600087d00 */ /* 0x000e3000080e0000 */
[----:B------:R-:W1:Y:S01]  /*2d80*/  POPC R11, UR6 ;  /* 0x00000006000b7d09 */ /* 0x000e620008000000 */
[----:B0-----:R-:W-:-:S02]  /*2d90*/  ISETP.EQ.U32.AND P0, PT, R8, R5, PT ;  /* 0x000000050800720c */ /* 0x001fc40003f02070 */
[----:B------:R-:W0:Y:S11]  /*2da0*/  LDC.64 R4, c[0x0][0x390] ;  /* 0x0000e400ff047b82 */ /* 0x000e360000000a00 */
[----:B-1----:R-:W2:Y:S04]  /*2db0*/  @P0 ATOMG.E.ADD.STRONG.GPU PT, R3, desc[UR4][R2.64], R11 ;  /* 0x8000000b020309a8 */ /* 0x002ea800081ef104 */
[----:B0-----:R-:W3:Y:S01]  /*2dc0*/  LDG.E R7, desc[UR4][R4.64] ;  /* 0x0000000404077981 */ /* 0x001ee2000c1e1900 */
[----:B------:R-:W0:Y:S02]  /*2dd0*/  S2R R9, SR_LTMASK ;  /* 0x0000000000097919 */ /* 0x000e240000003900 */
[----:B0-----:R-:W-:-:S04]  /*2de0*/  LOP3.LUT R10, R9, UR6, RZ, 0xc0, !PT ;  /* 0x00000006090a7c12 */ /* 0x001fc8000f8ec0ff */
[----:B------:R-:W0:Y:S01]  /*2df0*/  POPC R9, R10 ;  /* 0x0000000a00097309 */ /* 0x000e220000000000 */
[----:B--2---:R-:W0:Y:S01]  /*2e00*/  SHFL.IDX PT, R6, R3, R8, 0x1f ;  /* 0x00001f0803067589 */ /* 0x004e2200000e0000 */
[----:B---3--:R-:W-:Y:S01]  /*2e10*/  ISETP.NE.AND P0, PT, R7, RZ, PT ;  /* 0x000000ff0700720c */ /* 0x008fe20003f05270 */
[----:B0-----:R-:W-:-:S04]  /*2e20*/  IMAD.IADD R6, R6, 0x1, R9 ;  /* 0x0000000106067824 */ /* 0x001fc800078e0209 */
[----:B------:R-:W-:-:S08]  /*2e30*/  IMAD R9, R6, R7, RZ ;  /* 0x0000000706097224 */ /* 0x000fd000078e02ff */
[----:B------:R-:W-:Y:S05]  /*2e40*/  @!P0 BRA `(.L_x_10) ;  /* 0x0000000000588947 */ /* 0x000fea0003800000 */
[----:B------:R-:W-:Y:S01]  /*2e50*/  SHF.R.S32.HI R10, RZ, 0x1f, R9 ;  /* 0x0000001fff0a7819 */ /* 0x000fe20000011409 */
[----:B------:R-:W-:Y:S01]  /*2e60*/  IMAD.MOV.U32 R2, RZ, RZ, RZ ;  /* 0x000000ffff027224 */ /* 0x000fe200078e00ff */
[----:B------:R-:W-:Y:S01]  /*2e70*/  PRMT R3, RZ, 0x7610, R3 ;  /* 0x00007610ff037816 */ /* 0x000fe20000000003 */
[----:B------:R-:W-:Y:S01]  /*2e80*/  IMAD.MOV.U32 R14, RZ, RZ, RZ ;  /* 0x000000ffff0e7224 */ /* 0x000fe200078e00ff */
[----:B------:R-:W0:Y:S01]  /*2e90*/  LDCU.64 UR6, c[0x0][0x388] ;  /* 0x00007100ff0677ac */ /* 0x000e220008000a00 */
[----:B------:R-:W-:-:S05]  /*2ea0*/  NOP ;  /* 0x0000000000007918 */ /* 0x000fca0000000000 */
.L_x_11:
[----:B------:R-:W-:-:S06]  /*2eb0*/  IMAD.IADD R8, R1, 0x1, R2 ;  /* 0x0000000101087824 */ /* 0x000fcc00078e0202 */
[----:B------:R-:W2:Y:S01]  /*2ec0*/  LDL.U8 R8, [R8+0x34] ;  /* 0x0000340008087983 */ /* 0x000ea20000100000 */
[----:B0-----:R-:W-:-:S04]  /*2ed0*/  IADD3 R6, P2, P3, R2, UR6, R9 ;  /* 0x0000000602067c10 */ /* 0x001fc8000fb5e009 */
[----:B------:R-:W-:Y:S02]  /*2ee0*/  IADD3.X R7, PT, PT, R14, UR7, R10, P2, P3 ;  /* 0x000000070e077c10 */ /* 0x000fe400097e640a */
[----:B--2---:R-:W-:-:S04]  /*2ef0*/  ISETP.NE.AND P0, PT, R8, RZ, PT ;  /* 0x000000ff0800720c */ /* 0x004fc80003f05270 */
[----:B------:R-:W-:-:S04]  /*2f00*/  SEL R3, R3, 0x1, P0 ;  /* 0x0000000103037807 */ /* 0x000fc80000000000 */
[----:B------:R-:W-:-:S04]  /*2f10*/  LOP3.LUT P0, RZ, R3, 0xff, RZ, 0xc0, !PT ;  /* 0x000000ff03ff7812 */ /* 0x000fc8000780c0ff */
[----:B------:R-:W-:-:S05]  /*2f20*/  SEL R11, R8, 0x20, !P0 ;  /* 0x00000020080b7807 */ /* 0x000fca0004000000 */
[----:B------:R1:W-:Y:S04]  /*2f30*/  STG.E.U8 desc[UR4][R6.64], R11 ;  /* 0x0000000b06007986 */ /* 0x0003e8000c101104 */
[----:B------:R-:W2:Y:S01]  /*2f40*/  LDG.E R17, desc[UR4][R4.64] ;  /* 0x0000000404117981 */ /* 0x000ea2000c1e1900 */
[----:B------:R-:W-:-:S05]  /*2f50*/  IADD3 R2, P0, PT, R2, 0x1, RZ ;  /* 0x0000000102027810 */ /* 0x000fca0007f1e0ff */
[----:B------:R-:W-:Y:S01]  /*2f60*/  IMAD.X R14, RZ, RZ, R14, P0 ;  /* 0x000000ffff0e7224 */ /* 0x000fe200000e060e */
[----:B--2---:R-:W-:Y:S02]  /*2f70*/  ISETP.GE.U32.AND P0, PT, R2, R17, PT ;  /* 0x000000110200720c */ /* 0x004fe40003f06070 */
[----:B------:R-:W-:-:S04]  /*2f80*/  SHF.R.S32.HI R17, RZ, 0x1f, R17 ;  /* 0x0000001fff117819 */ /* 0x000fc80000011411 */
[----:B------:R-:W-:-:S13]  /*2f90*/  ISETP.GE.U32.AND.EX P0, PT, R14, R17, PT, P0 ;  /* 0x000000110e00720c */ /* 0x000fda0003f06100 */
[----:B-1----:R-:W-:Y:S05]  /*2fa0*/  @!P0 BRA `(.L_x_11) ;  /* 0xfffffffc00c08947 */ /* 0x002fea000383ffff */
.L_x_10:
[----:B------:R-:W-:Y:S05]  /*2fb0*/  BSYNC.RECONVERGENT B0 ;  /* 0x0000000000007941 */ /* 0x000fea0003800200 */
.L_x_9:
[----:B------:R-:W-:Y:S05]  /*2fc0*/  @P1 BRA `(.L_x_12) ;  /* 0xffffffd000501947 */ /* 0x000fea000383ffff */
[----:B------:R-:W-:Y:S05]  /*2fd0*/  EXIT ;  /* 0x000000000000794d */ /* 0x000fea0003800000 */
        .weak           $__internal_0_$__cuda_sm20_div_u16
        .type           $__internal_0_$__cuda_sm20_div_u16,@function
        .size           $__internal_0_$__cuda_sm20_div_u16,(.L_x_14 - $__internal_0_$__cuda_sm20_div_u16)
$__internal_0_$__cuda_sm20_div_u16:
[----:B------:R-:W0:Y:S01]  /*2fe0*/  I2F.U16 R0, UR4 ;  /* 0x0000000400007d06 */ /* 0x000e220008101000 */
[----:B------:R-:W-:Y:S01]  /*2ff0*/  IMAD.MOV.U32 R2, RZ, RZ, 0x4b800000 ;  /* 0x4b800000ff027424 */ /* 0x000fe200078e00ff */
[C---:B0-----:R-:W-:Y:S02]  /*3000*/  FSETP.GEU.AND P1, PT, |R0|.reuse, 1.175494350822287508e-38, PT ;  /* 0x008000000000780b */ /* 0x041fe40003f2e200 */
[----:B------:R-:W-:Y:S02]  /*3010*/  FSETP.GT.AND P0, PT, |R0|, 8.50705917302346158658e+37, PT ;  /* 0x7e8000000000780b */ /* 0x000fe40003f04200 */
[----:B------:R-:W-:-:S04]  /*3020*/  FSEL R2, R2, 1, !P1 ;  /* 0x3f80000002027808 */ /* 0x000fc80004800000 */
[----:B------:R-:W-:Y:S01]  /*3030*/  FSEL R3, R2, 0.25, !P0 ;  /* 0x3e80000002037808 */ /* 0x000fe20004000000 */
[----:B------:R-:W-:Y:S01]  /*3040*/  IMAD.MOV.U32 R2, RZ, RZ, R6 ;  /* 0x000000ffff027224 */ /* 0x000fe200078e0006 */
[----:B------:R-:W-:-:S03]  /*3050*/  ISETP.NE.U32.AND P0, PT, RZ, UR4, PT ;  /* 0x00000004ff007c0c */ /* 0x000fc6000bf05070 */
[----:B------:R-:W-:Y:S01]  /*3060*/  FMUL R4, R0, R3 ;  /* 0x0000000300047220 */ /* 0x000fe20000400000 */
[----:B------:R-:W-:-:S05]  /*3070*/  I2FP.F32.U32.RZ R0, 0x3e8 ;  /* 0x000003e800007845 */ /* 0x000fca000020d000 */
[----:B------:R-:W0:Y:S02]  /*3080*/  MUFU.RCP R4, R4 ;  /* 0x0000000400047308 */ /* 0x000e240000001000 */
[----:B0-----:R-:W-:-:S04]  /*3090*/  FMUL R3, R3, R4 ;  /* 0x0000000403037220 */ /* 0x001fc80000400000 */
[----:B------:R-:W-:-:S04]  /*30a0*/  VIADD R3, R3, 0x2 ;  /* 0x0000000203037836 */ /* 0x000fc80000000000 */
[----:B------:R-:W-:Y:S01]  /*30b0*/  FMUL.RZ R0, R0, R3 ;  /* 0x0000000300007220 */ /* 0x000fe2000040c000 */
[----:B------:R-:W-:-:S05]  /*30c0*/  IMAD.MOV.U32 R3, RZ, RZ, 0x0 ;  /* 0x00000000ff037424 */ /* 0x000fca00078e00ff */
[----:B------:R-:W0:Y:S02]  /*30d0*/  F2I.U32.TRUNC.NTZ R0, R0 ;  /* 0x0000000000007305 */ /* 0x000e24000020f000 */
[----:B0-----:R-:W-:Y:S01]  /*30e0*/  LOP3.LUT R5, R0, 0xffff, RZ, 0xc0, !PT ;  /* 0x0000ffff00057812 */ /* 0x001fe200078ec0ff */
[----:B------:R-:W-:Y:S01]  /*30f0*/  @!P0 IMAD.MOV.U32 R5, RZ, RZ, -0x1 ;  /* 0xffffffffff058424 */ /* 0x000fe200078e00ff */
[----:B------:R-:W-:Y:S06]  /*3100*/  RET.REL.NODEC R2 `(_Z12process_dataP7StudentPcPiS2_) ;  /* 0xffffffcc02bc7950 */ /* 0x000fec0003c3ffff */
.L_x_13:
[----:B------:R-:W-:-:S00]  /*3110*/  BRA `(.L_x_13) ;  /* 0xfffffffc00fc7947 */ /* 0x000fc0000383ffff */
[----:B------:R-:W-:-:S00]  /*3120*/  NOP ;  /* 0x0000000000007918 */ /* 0x000fc00000000000 */
        /* <DEDUP_REMOVED lines=13> */
.L_x_14:


//--------------------- .nv.shared.reserved.0     --------------------------
	.section	.nv.shared.reserved.0,"aw",@nobits
	.weak		__nv_reservedSMEM_offset_0_alias
	.size		__nv_reservedSMEM_offset_0_alias, 0, 64
	.other		__nv_reservedSMEM_offset_0_alias,@"STO_CUDA_RESERVED_SHARED STV_DEFAULT"
__nv_reservedSMEM_offset_0_alias:
	.zero		0
	.zero		64


//--------------------- .nv.constant0._Z12process_dataP7StudentPcPiS2_ --------------------------
	.section	.nv.constant0._Z12process_dataP7StudentPcPiS2_,"a",@progbits
	.sectionflags	@""
	.align	4
.nv.constant0._Z12process_dataP7StudentPcPiS2_:
	.zero		928


//--------------------- SYMBOLS --------------------------

	.type		.nv.reservedSmem.offset0,@object
	.size		.nv.reservedSmem.offset0,0x4
